def attn_fwd(
    Q,
    K,
    V,
    Out,
    Lse,
    sm_scale,
    stride_qz,
    stride_qh,
    stride_qm,
    stride_qk,
    stride_kz,
    stride_kh,
    stride_kn,
    stride_kk,
    stride_vz,
    stride_vh,
    stride_vn,
    stride_vk,
    stride_oz,
    stride_oh,
    stride_om,
    stride_ok,
    seqlen_q,
    seqlen_k,
    BLOCK_M: tl.constexpr,
    BLOCK_N: tl.constexpr,
    HEAD_DIM: tl.constexpr,
    CAUSAL: tl.constexpr,
):
    start_m = tl.program_id(0)
    off_hz = tl.program_id(1)
    q_off = off_hz * stride_qh
    k_off = off_hz * stride_kh
    v_off = off_hz * stride_vh
    offs_m = start_m * BLOCK_M + tl.arange(0, BLOCK_M)
    offs_d = tl.arange(0, HEAD_DIM)
    offs_n = tl.arange(0, BLOCK_N)
    q_ptrs = Q + q_off + offs_m[:, None] * stride_qm + offs_d[None, :] * stride_qk
    k_ptrs = K + k_off + offs_d[:, None] * stride_kk + offs_n[None, :] * stride_kn
    v_ptrs = V + v_off + offs_n[:, None] * stride_vn + offs_d[None, :] * stride_vk
    m_i = tl.full([BLOCK_M], float("-inf"), dtype=tl.float32)
    l_i = tl.zeros([BLOCK_M], dtype=tl.float32) + 1.0
    acc = tl.zeros([BLOCK_M, HEAD_DIM], dtype=tl.float32)
    q = tl.load(q_ptrs)
    acc, l_i, m_i = _attn_fwd_inner(
        acc,
        l_i,
        m_i,
        q,
        k_ptrs,
        v_ptrs,
        sm_scale,
        stride_kn,
        stride_vn,
        start_m,
        seqlen_k,
        BLOCK_M,
        BLOCK_N,
        HEAD_DIM,
        CAUSAL,
    )
    acc = acc / l_i[:, None]
    lse = m_i + tl.math.log2(l_i) / 1.4426950408889634
    o_ptrs = (
        Out
        + off_hz * stride_oh
        + offs_m[:, None] * stride_om
        + offs_d[None, :] * stride_ok
    )
    tl.store(o_ptrs, acc.to(Out.dtype.element_ty))
    tl.store(Lse + off_hz * seqlen_q + offs_m, lse)

# config = {"BLOCK_M": 64, "BLOCK_N": 128, "HEAD_DIM": 32, "arch": "sm_80", "causal": true, "dtype": "fp16", "num_stages": 4, "num_warps": 8}
# arch = sm_80


// ===== COMPILED SASS (sm_80) =====

	.target	sm_80

	.elftype	@"ET_EXEC"


//--------------------- .note.nv.tkinfo           --------------------------
	.section	.note.nv.tkinfo,"",@"SHT_NOTE"
	.sectionflags	@"SHF_NOTE_NV_TKINFO"
	.tkinfo
        /*0018*/ 	.word	0x00000002
        /*0030*/ 	.string	""
        /*0030*/ 	.string	"ptxas"
        /*0030*/ 	.string	"Cuda compilation tools, release 13.0, V13.0.88"
        /*0030*/ 	.string	"Build cuda_13.0.r13.0/compiler.36424714_0"
        /*0030*/ 	.string	"-v  -suppress-debug-info  -lineinfo  -arch sm_80 "



//--------------------- .note.nv.cuinfo           --------------------------
	.section	.note.nv.cuinfo,"",@"SHT_NOTE"
	.sectionflags	@"SHF_NOTE_NV_CUINFO"
        /*0018*/ 	.short	0x0002
        /*001a*/ 	.short	0x0050
        /*001c*/ 	.short	0x0082
	.zero		2


//--------------------- .nv.info                  --------------------------
	.section	.nv.info,"",@"SHT_CUDA_INFO"
	.align	4


	//----- nvinfo : EIATTR_REGCOUNT
	.align		4
        /*0000*/ 	.byte	0x04, 0x2f
        /*0002*/ 	.short	(.L_2 - .L_1)
	.align		4
.L_1:
        /*0004*/ 	.word	index@(attn_fwd)
        /*0008*/ 	.word	0x000000ee


	//----- nvinfo : EIATTR_FRAME_SIZE
	.align		4
.L_2:
        /*000c*/ 	.byte	0x04, 0x11
        /*000e*/ 	.short	(.L_4 - .L_3)
	.align		4
.L_3:
        /*0010*/ 	.word	index@(attn_fwd)
        /*0014*/ 	.word	0x00000000


	//----- nvinfo : EIATTR_MIN_STACK_SIZE
	.align		4
.L_4:
        /*0018*/ 	.byte	0x04, 0x12
        /*001a*/ 	.short	(.L_6 - .L_5)
	.align		4
.L_5:
        /*001c*/ 	.word	index@(attn_fwd)
        /*0020*/ 	.word	0x00000000
.L_6:


//--------------------- .nv.info.attn_fwd         --------------------------
	.section	.nv.info.attn_fwd,"",@"SHT_CUDA_INFO"
	.sectionflags	@""
	.align	4


	//----- nvinfo : EIATTR_CUDA_API_VERSION
	.align		4
        /*0000*/ 	.byte	0x04, 0x37
        /*0002*/ 	.short	(.L_8 - .L_7)
.L_7:
        /*0004*/ 	.word	0x00000082


	//----- nvinfo : EIATTR_SW2861232_WAR
	.align		4
.L_8:
        /*0008*/ 	.byte	0x01, 0x35
	.zero		2


	//----- nvinfo : EIATTR_PARAM_CBANK
	.align		4
        /*000c*/ 	.byte	0x04, 0x0a
        /*000e*/ 	.short	(.L_10 - .L_9)
	.align		4
.L_9:
        /*0010*/ 	.word	index@(.nv.constant0.attn_fwd)
        /*0014*/ 	.short	0x0160
        /*0016*/ 	.short	0x0088


	//----- nvinfo : EIATTR_CBANK_PARAM_SIZE
	.align		4
.L_10:
        /*0018*/ 	.byte	0x03, 0x19
        /*001a*/ 	.short	0x0088


	//----- nvinfo : EIATTR_KPARAM_INFO
	.align		4
        /*001c*/ 	.byte	0x04, 0x17
        /*001e*/ 	.short	(.L_12 - .L_11)
.L_11:
        /*0020*/ 	.word	0x00000000
        /*0024*/ 	.short	0x0019
        /*0026*/ 	.short	0x0080
        /*0028*/ 	.byte	0x00, 0xf4, 0x21, 0x00


	//----- nvinfo : EIATTR_KPARAM_INFO
	.align		4
.L_12:
        /*002c*/ 	.byte	0x04, 0x17
        /*002e*/ 	.short	(.L_14 - .L_13)
.L_13:
        /*0030*/ 	.word	0x00000000
        /*0034*/ 	.short	0x0018
        /*0036*/ 	.short	0x0078
        /*0038*/ 	.byte	0x00, 0xf4, 0x21, 0x00


	//----- nvinfo : EIATTR_KPARAM_INFO
	.align		4
.L_14:
        /*003c*/ 	.byte	0x04, 0x17
        /*003e*/ 	.short	(.L_16 - .L_15)
.L_15:
        /*0040*/ 	.word	0x00000000
        /*0044*/ 	.short	0x0017
        /*0046*/ 	.short	0x0070
        /*0048*/ 	.byte	0x00, 0xf0, 0x11, 0x00


	//----- nvinfo : EIATTR_KPARAM_INFO
	.align		4
.L_16:
        /*004c*/ 	.byte	0x04, 0x17
        /*004e*/ 	.short	(.L_18 - .L_17)
.L_17:
        /*0050*/ 	.word	0x00000000
        /*0054*/ 	.short	0x0016
        /*0056*/ 	.short	0x006c
        /*0058*/ 	.byte	0x00, 0xf0, 0x11, 0x00


	//----- nvinfo : EIATTR_KPARAM_INFO
	.align		4
.L_18:
        /*005c*/ 	.byte	0x04, 0x17
        /*005e*/ 	.short	(.L_20 - .L_19)
.L_19:
        /*0060*/ 	.word	0x00000000
        /*0064*/ 	.short	0x0015
        /*0066*/ 	.short	0x0068
        /*0068*/ 	.byte	0x00, 0xf0, 0x11, 0x00


	//----- nvinfo : EIATTR_KPARAM_INFO
	.align		4
.L_20:
        /*006c*/ 	.byte	0x04, 0x17
        /*006e*/ 	.short	(.L_22 - .L_21)
.L_21:
        /*0070*/ 	.word	0x00000000
        /*0074*/ 	.short	0x0014
        /*0076*/ 	.short	0x0064
        /*0078*/ 	.byte	0x00, 0xf0, 0x11, 0x00


	//----- nvinfo : EIATTR_KPARAM_INFO
	.align		4
.L_22:
        /*007c*/ 	.byte	0x04, 0x17
        /*007e*/ 	.short	(.L_24 - .L_23)
.L_23:
        /*0080*/ 	.word	0x00000000
        /*0084*/ 	.short	0x0013
        /*0086*/ 	.short	0x0060
        /*0088*/ 	.byte	0x00, 0xf0, 0x11, 0x00


	//----- nvinfo : EIATTR_KPARAM_INFO
	.align		4
.L_24:
        /*008c*/ 	.byte	0x04, 0x17
        /*008e*/ 	.short	(.L_26 - .L_25)
.L_25:
        /*0090*/ 	.word	0x00000000
        /*0094*/ 	.short	0x0012
        /*0096*/ 	.short	0x005c
        /*0098*/ 	.byte	0x00, 0xf0, 0x11, 0x00


	//----- nvinfo : EIATTR_KPARAM_INFO
	.align		4
.L_26:
        /*009c*/ 	.byte	0x04, 0x17
        /*009e*/ 	.short	(.L_28 - .L_27)
.L_27:
        /*00a0*/ 	.word	0x00000000
        /*00a4*/ 	.short	0x0011
        /*00a6*/ 	.short	0x0058
        /*00a8*/ 	.byte	0x00, 0xf0, 0x11, 0x00


	//----- nvinfo : EIATTR_KPARAM_INFO
	.align		4
.L_28:
        /*00ac*/ 	.byte	0x04, 0x17
        /*00ae*/ 	.short	(.L_30 - .L_29)
.L_29:
        /*00b0*/ 	.word	0x00000000
        /*00b4*/ 	.short	0x0010
        /*00b6*/ 	.short	0x0054
        /*00b8*/ 	.byte	0x00, 0xf0, 0x11, 0x00


	//----- nvinfo : EIATTR_KPARAM_INFO
	.align		4
.L_30:
        /*00bc*/ 	.byte	0x04, 0x17
        /*00be*/ 	.short	(.L_32 - .L_31)
.L_31:
        /*00c0*/ 	.word	0x00000000
        /*00c4*/ 	.short	0x000f
        /*00c6*/ 	.short	0x0050
        /*00c8*/ 	.byte	0x00, 0xf0, 0x11, 0x00


	//----- nvinfo : EIATTR_KPARAM_INFO
	.align		4
.L_32:
        /*00cc*/ 	.byte	0x04, 0x17
        /*00ce*/ 	.short	(.L_34 - .L_33)
.L_33:
        /*00d0*/ 	.word	0x00000000
        /*00d4*/ 	.short	0x000e
        /*00d6*/ 	.short	0x004c
        /*00d8*/ 	.byte	0x00, 0xf0, 0x11, 0x00


	//----- nvinfo : EIATTR_KPARAM_INFO
	.align		4
.L_34:
        /*00dc*/ 	.byte	0x04, 0x17
        /*00de*/ 	.short	(.L_36 - .L_35)
.L_35:
        /*00e0*/ 	.word	0x00000000
        /*00e4*/ 	.short	0x000d
        /*00e6*/ 	.short	0x0048
        /*00e8*/ 	.byte	0x00, 0xf0, 0x11, 0x00


	//----- nvinfo : EIATTR_KPARAM_INFO
	.align		4
.L_36:
        /*00ec*/ 	.byte	0x04, 0x17
        /*00ee*/ 	.short	(.L_38 - .L_37)
.L_37:
        /*00f0*/ 	.word	0x00000000
        /*00f4*/ 	.short	0x000c
        /*00f6*/ 	.short	0x0044
        /*00f8*/ 	.byte	0x00, 0xf0, 0x11, 0x00


	//----- nvinfo : EIATTR_KPARAM_INFO
	.align		4
.L_38:
        /*00fc*/ 	.byte	0x04, 0x17
        /*00fe*/ 	.short	(.L_40 - .L_39)
.L_39:
        /*0100*/ 	.word	0x00000000
        /*0104*/ 	.short	0x000b
        /*0106*/ 	.short	0x0040
        /*0108*/ 	.byte	0x00, 0xf0, 0x11, 0x00


	//----- nvinfo : EIATTR_KPARAM_INFO
	.align		4
.L_40:
        /*010c*/ 	.byte	0x04, 0x17
        /*010e*/ 	.short	(.L_42 - .L_41)
.L_41:
        /*0110*/ 	.word	0x00000000
        /*0114*/ 	.short	0x000a
        /*0116*/ 	.short	0x003c
        /*0118*/ 	.byte	0x00, 0xf0, 0x11, 0x00


	//----- nvinfo : EIATTR_KPARAM_INFO
	.align		4
.L_42:
        /*011c*/ 	.byte	0x04, 0x17
        /*011e*/ 	.short	(.L_44 - .L_43)
.L_43:
        /*0120*/ 	.word	0x00000000
        /*0124*/ 	.short	0x0009
        /*0126*/ 	.short	0x0038
        /*0128*/ 	.byte	0x00, 0xf0, 0x11, 0x00


	//----- nvinfo : EIATTR_KPARAM_INFO
	.align		4
.L_44:
        /*012c*/ 	.byte	0x04, 0x17
        /*012e*/ 	.short	(.L_46 - .L_45)
.L_45:
        /*0130*/ 	.word	0x00000000
        /*0134*/ 	.short	0x0008
        /*0136*/ 	.short	0x0034
        /*0138*/ 	.byte	0x00, 0xf0, 0x11, 0x00


	//----- nvinfo : EIATTR_KPARAM_INFO
	.align		4
.L_46:
        /*013c*/ 	.byte	0x04, 0x17
        /*013e*/ 	.short	(.L_48 - .L_47)
.L_47:
        /*0140*/ 	.word	0x00000000
        /*0144*/ 	.short	0x0007
        /*0146*/ 	.short	0x0030
        /*0148*/ 	.byte	0x00, 0xf0, 0x11, 0x00


	//----- nvinfo : EIATTR_KPARAM_INFO
	.align		4
.L_48:
        /*014c*/ 	.byte	0x04, 0x17
        /*014e*/ 	.short	(.L_50 - .L_49)
.L_49:
        /*0150*/ 	.word	0x00000000
        /*0154*/ 	.short	0x0006
        /*0156*/ 	.short	0x002c
        /*0158*/ 	.byte	0x00, 0xf0, 0x11, 0x00


	//----- nvinfo : EIATTR_KPARAM_INFO
	.align		4
.L_50:
        /*015c*/ 	.byte	0x04, 0x17
        /*015e*/ 	.short	(.L_52 - .L_51)
.L_51:
        /*0160*/ 	.word	0x00000000
        /*0164*/ 	.short	0x0005
        /*0166*/ 	.short	0x0028
        /*0168*/ 	.byte	0x00, 0xf0, 0x11, 0x00


	//----- nvinfo : EIATTR_KPARAM_INFO
	.align		4
.L_52:
        /*016c*/ 	.byte	0x04, 0x17
        /*016e*/ 	.short	(.L_54 - .L_53)
.L_53:
        /*0170*/ 	.word	0x00000000
        /*0174*/ 	.short	0x0004
        /*0176*/ 	.short	0x0020
        /*0178*/ 	.byte	0x00, 0xf4, 0x21, 0x00


	//----- nvinfo : EIATTR_KPARAM_INFO
	.align		4
.L_54:
        /*017c*/ 	.byte	0x04, 0x17
        /*017e*/ 	.short	(.L_56 - .L_55)
.L_55:
        /*0180*/ 	.word	0x00000000
        /*0184*/ 	.short	0x0003
        /*0186*/ 	.short	0x0018
        /*0188*/ 	.byte	0x00, 0xf4, 0x21, 0x00


	//----- nvinfo : EIATTR_KPARAM_INFO
	.align		4
.L_56:
        /*018c*/ 	.byte	0x04, 0x17
        /*018e*/ 	.short	(.L_58 - .L_57)
.L_57:
        /*0190*/ 	.word	0x00000000
        /*0194*/ 	.short	0x0002
        /*0196*/ 	.short	0x0010
        /*0198*/ 	.byte	0x00, 0xf4, 0x21, 0x00


	//----- nvinfo : EIATTR_KPARAM_INFO
	.align		4
.L_58:
        /*019c*/ 	.byte	0x04, 0x17
        /*019e*/ 	.short	(.L_60 - .L_59)
.L_59:
        /*01a0*/ 	.word	0x00000000
        /*01a4*/ 	.short	0x0001
        /*01a6*/ 	.short	0x0008
        /*01a8*/ 	.byte	0x00, 0xf4, 0x21, 0x00


	//----- nvinfo : EIATTR_KPARAM_INFO
	.align		4
.L_60:
        /*01ac*/ 	.byte	0x04, 0x17
        /*01ae*/ 	.short	(.L_62 - .L_61)
.L_61:
        /*01b0*/ 	.word	0x00000000
        /*01b4*/ 	.short	0x0000
        /*01b6*/ 	.short	0x0000
        /*01b8*/ 	.byte	0x00, 0xf4, 0x21, 0x00


	//----- nvinfo : EIATTR_MAXREG_COUNT
	.align		4
.L_62:
        /*01bc*/ 	.byte	0x03, 0x1b
        /*01be*/ 	.short	0x00ff


	//----- nvinfo : EIATTR_NUM_BARRIERS
	.align		4
        /*01c0*/ 	.byte	0x02, 0x4c
        /*01c2*/ 	.byte	0x01
	.zero		1


	//----- nvinfo : EIATTR_MERCURY_ISA_VERSION
	.align		4
        /*01c4*/ 	.byte	0x03, 0x5f
        /*01c6*/ 	.short	0x0000


	//----- nvinfo : EIATTR_COOP_GROUP_MASK_REGIDS
	.align		4
        /*01c8*/ 	.byte	0x04, 0x29
        /*01ca*/ 	.short	(.L_64 - .L_63)


	//   ....[0]....
.L_63:
        /*01cc*/ 	.word	0xffffffff


	//   ....[1]....
        /*01d0*/ 	.word	0xffffffff


	//   ....[2]....
        /*01d4*/ 	.word	0xffffffff


	//   ....[3]....
        /*01d8*/ 	.word	0xffffffff


	//   ....[4]....
        /*01dc*/ 	.word	0xffffffff


	//   ....[5]....
        /*01e0*/ 	.word	0xffffffff


	//   ....[6]....
        /*01e4*/ 	.word	0xffffffff


	//   ....[7]....
        /*01e8*/ 	.word	0xffffffff


	//----- nvinfo : EIATTR_COOP_GROUP_INSTR_OFFSETS
	.align		4
.L_64:
        /*01ec*/ 	.byte	0x04, 0x28
        /*01ee*/ 	.short	(.L_66 - .L_65)


	//   ....[0]....
.L_65:
        /*01f0*/ 	.word	0x000025d0


	//   ....[1]....
        /*01f4*/ 	.word	0x00002920


	//   ....[2]....
        /*01f8*/ 	.word	0x00002e20


	//   ....[3]....
        /*01fc*/ 	.word	0x00002e90


	//   ....[4]....
        /*0200*/ 	.word	0x000044a0


	//   ....[5]....
        /*0204*/ 	.word	0x000044b0


	//   ....[6]....
        /*0208*/ 	.word	0x00004540


	//   ....[7]....
        /*020c*/ 	.word	0x00004560


	//----- nvinfo : EIATTR_EXIT_INSTR_OFFSETS
	.align		4
.L_66:
        /*0210*/ 	.byte	0x04, 0x1c
        /*0212*/ 	.short	(.L_68 - .L_67)


	//   ....[0]....
.L_67:
        /*0214*/ 	.word	0x000053a0


	//   ....[1]....
        /*0218*/ 	.word	0x00005440


	//----- nvinfo : EIATTR_REQNTID
	.align		4
.L_68:
        /*021c*/ 	.byte	0x04, 0x10
        /*021e*/ 	.short	(.L_70 - .L_69)
.L_69:
        /*0220*/ 	.word	0x00000100
        /*0224*/ 	.word	0x00000001
        /*0228*/ 	.word	0x00000001
.L_70:


//--------------------- .nv.callgraph             --------------------------
	.section	.nv.callgraph,"",@"SHT_CUDA_CALLGRAPH"
	.align	4
	.sectionentsize	8
	.align		4
        /*0000*/ 	.word	0x00000000
	.align		4
        /*0004*/ 	.word	0xffffffff
	.align		4
        /*0008*/ 	.word	0x00000000
	.align		4
        /*000c*/ 	.word	0xfffffffe
	.align		4
        /*0010*/ 	.word	0x00000000
	.align		4
        /*0014*/ 	.word	0xfffffffd
	.align		4
        /*0018*/ 	.word	0x00000000
	.align		4
        /*001c*/ 	.word	0xfffffffc


//--------------------- .nv.rel.action            --------------------------
	.section	.nv.rel.action,"",@"SHT_CUDA_RELOCINFO"
	.align	8
	.sectionentsize	8
        /*0000*/ 	.byte	0x73, 0x00, 0x00, 0x00, 0x00, 0x00, 0x00, 0x00, 0x00, 0x00, 0x00, 0x11, 0x25, 0x00, 0x05, 0x36


//--------------------- .nv.constant4             --------------------------
	.section	.nv.constant4,"a",@progbits
	.align	8
	.align		8
.nv.constant4:
        /*0000*/ 	.dword	_$_str


//--------------------- .nv.constant0.attn_fwd    --------------------------
	.section	.nv.constant0.attn_fwd,"a",@progbits
	.sectionflags	@""
	.align	4
.nv.constant0.attn_fwd:
	.zero		488


//--------------------- .text.attn_fwd            --------------------------
	.section	.text.attn_fwd,"ax",@progbits
	.sectioninfo	@"SHI_REGISTERS=238"
	.align	128
        .global         attn_fwd
        .type           attn_fwd,@function
        .size           attn_fwd,(.L_x_3 - attn_fwd)
        .other          attn_fwd,@"STO_CUDA_ENTRY STV_DEFAULT"
attn_fwd:
.text.attn_fwd:
[----:B------:R-:W-:Y:S02]  /*0000*/  IMAD.MOV.U32 R1, RZ, RZ, c[0x0][0x28] ;  /* 0x00000a00ff017624 */ /* 0x000fe400078e00ff */
[----:B------:R-:W0:Y:S01]  /*0010*/  S2R R21, SR_CTAID.X ;  /* 0x0000000000157919 */ /* 0x000e220000002500 */
[----:B------:R-:W-:Y:S01]  /*0020*/  IMAD.MOV.U32 R16, RZ, RZ, c[0x0][0x198] ;  /* 0x00006600ff107624 */ /* 0x000fe200078e00ff */
[----:B------:R-:W-:Y:S02]  /*0030*/  ULDC.64 UR6, c[0x0][0x118] ;  /* 0x0000460000067ab9 */ /* 0x000fe40000000a00 */
[----:B------:R-:W1:Y:S04]  /*0040*/  S2R R0, SR_TID.X ;  /* 0x0000000000007919 */ /* 0x000e680000002100 */
[----:B------:R-:W2:Y:S01]  /*0050*/  S2R R2, SR_CTAID.Y ;  /* 0x0000000000027919 */ /* 0x000ea20000002600 */
[----:B0-----:R-:W-:Y:S01]  /*0060*/  IMAD.SHL.U32 R21, R21, 0x40, RZ ;  /* 0x0000004015157824 */ /* 0x001fe200078e00ff */
[----:B-1----:R-:W-:-:S04]  /*0070*/  SHF.R.U32.HI R4, RZ, 0x6, R0 ;  /* 0x00000006ff047819 */ /* 0x002fc80000011600 */
[----:B------:R-:W-:Y:S02]  /*0080*/  LOP3.LUT R3, R21, 0x3f, R0, 0xf8, !PT ;  /* 0x0000003f15037812 */ /* 0x000fe400078ef800 */
[----:B------:R-:W-:Y:S01]  /*0090*/  SGXT.U32 R4, R4, 0x2 ;  /* 0x000000020404781a */ /* 0x000fe20000000000 */
[----:B--2---:R-:W-:Y:S02]  /*00a0*/  IMAD R5, R2, c[0x0][0x190], RZ ;  /* 0x0000640002057a24 */ /* 0x004fe400078e02ff */
[----:B------:R-:W-:Y:S02]  /*00b0*/  IMAD R7, R3, c[0x0][0x194], RZ ;  /* 0x0000650003077a24 */ /* 0x000fe400078e02ff */
[----:B------:R-:W-:Y:S02]  /*00c0*/  IMAD.SHL.U32 R6, R5, 0x2, RZ ;  /* 0x0000000205067824 */ /* 0x000fe400078e00ff */
[----:B------:R-:W-:Y:S02]  /*00d0*/  IMAD.SHL.U32 R9, R7, 0x2, RZ ;  /* 0x0000000207097824 */ /* 0x000fe400078e00ff */
[----:B------:R-:W-:-:S02]  /*00e0*/  IMAD R11, R4, c[0x0][0x198], RZ ;  /* 0x00006600040b7a24 */ /* 0x000fc400078e02ff */
[----:B------:R-:W-:Y:S01]  /*00f0*/  IMAD.HI R5, R5, 0x2, RZ ;  /* 0x0000000205057827 */ /* 0x000fe200078e02ff */
[----:B------:R-:W-:-:S03]  /*0100*/  IADD3 R24, P0, P1, R9, c[0x0][0x160], R6 ;  /* 0x0000580009187a10 */ /* 0x000fc6000791e006 */
[----:B------:R-:W-:-:S04]  /*0110*/  IMAD.HI R8, R7, 0x2, RZ ;  /* 0x0000000207087827 */ /* 0x000fc800078e02ff */
[----:B------:R-:W-:Y:S01]  /*0120*/  IMAD R12, R16, 0x4, R11 ;  /* 0x00000004100c7824 */ /* 0x000fe200078e020b */
[----:B------:R-:W-:Y:S02]  /*0130*/  IADD3.X R26, R8, c[0x0][0x164], R5, P0, P1 ;  /* 0x00005900081a7a10 */ /* 0x000fe400007e2405 */
[----:B------:R-:W-:Y:S01]  /*0140*/  LEA R6, P0, R11, R24, 0x1 ;  /* 0x000000180b067211 */ /* 0x000fe200078008ff */
[----:B------:R-:W-:-:S03]  /*0150*/  IMAD R9, R16, 0x4, R12 ;  /* 0x0000000410097824 */ /* 0x000fc600078e020c */
[----:B------:R-:W-:Y:S01]  /*0160*/  LEA.HI.X.SX32 R7, R11, R26, 0x1, P0 ;  /* 0x0000001a0b077211 */ /* 0x000fe200000f0eff */
[----:B------:R-:W-:Y:S01]  /*0170*/  IMAD R5, R16, 0x4, R9 ;  /* 0x0000000410057824 */ /* 0x000fe200078e0209 */
[CC--:B------:R-:W-:Y:S02]  /*0180*/  LEA R10, P1, R9.reuse, R24.reuse, 0x1 ;  /* 0x00000018090a7211 */ /* 0x0c0fe400078208ff */
[----:B------:R-:W-:Y:S01]  /*0190*/  LEA R8, P0, R12, R24, 0x1 ;  /* 0x000000180c087211 */ /* 0x000fe200078008ff */
[----:B------:R-:W-:Y:S01]  /*01a0*/  IMAD R15, R16, 0x4, R5 ;  /* 0x00000004100f7824 */ /* 0x000fe200078e0205 */
[-C--:B------:R-:W-:Y:S01]  /*01b0*/  LEA.HI.X.SX32 R11, R9, R26.reuse, 0x1, P1 ;  /* 0x0000001a090b7211 */ /* 0x080fe200008f0eff */
[----:B------:R0:W2:Y:S01]  /*01c0*/  LDG.E.U16 R20, [R6.64] ;  /* 0x0000000606147981 */ /* 0x0000a2000c1e1500 */
[----:B------:R-:W-:Y:S01]  /*01d0*/  LEA.HI.X.SX32 R9, R12, R26, 0x1, P0 ;  /* 0x0000001a0c097211 */ /* 0x000fe200000f0eff */
[C---:B------:R-:W-:Y:S01]  /*01e0*/  IMAD R17, R16.reuse, 0x4, R15 ;  /* 0x0000000410117824 */ /* 0x040fe200078e020f */
[C---:B------:R-:W-:Y:S01]  /*01f0*/  LEA R12, P0, R5.reuse, R24, 0x1 ;  /* 0x00000018050c7211 */ /* 0x040fe200078008ff */
[----:B------:R1:W3:Y:S03]  /*0200*/  LDG.E.U16 R22, [R10.64] ;  /* 0x000000060a167981 */ /* 0x0002e6000c1e1500 */
[----:B------:R-:W-:Y:S01]  /*0210*/  LEA.HI.X.SX32 R13, R5, R26, 0x1, P0 ;  /* 0x0000001a050d7211 */ /* 0x000fe200000f0eff */
[C---:B------:R-:W-:Y:S01]  /*0220*/  IMAD R5, R16.reuse, 0x4, R17 ;  /* 0x0000000410057824 */ /* 0x040fe200078e0211 */
[-C--:B------:R-:W-:Y:S01]  /*0230*/  LEA R14, P0, R15, R24.reuse, 0x1 ;  /* 0x000000180f0e7211 */ /* 0x080fe200078008ff */
[----:B------:R4:W5:Y:S02]  /*0240*/  LDG.E.U16 R8, [R8.64] ;  /* 0x0000000608087981 */ /* 0x000964000c1e1500 */
[----:B0-----:R-:W-:Y:S01]  /*0250*/  IMAD R6, R16, 0x4, R5 ;  /* 0x0000000410067824 */ /* 0x001fe200078e0205 */
[----:B------:R-:W-:Y:S01]  /*0260*/  LEA R18, P1, R5, R24, 0x1 ;  /* 0x0000001805127211 */ /* 0x000fe200078208ff */
[----:B------:R0:W5:Y:S01]  /*0270*/  LDG.E.U16 R12, [R12.64] ;  /* 0x000000060c0c7981 */ /* 0x000162000c1e1500 */
[----:B------:R-:W-:-:S02]  /*0280*/  LEA.HI.X.SX32 R15, R15, R26, 0x1, P0 ;  /* 0x0000001a0f0f7211 */ /* 0x000fc400000f0eff */
[----:B------:R-:W-:Y:S02]  /*0290*/  LEA.HI.X.SX32 R19, R5, R26, 0x1, P1 ;  /* 0x0000001a05137211 */ /* 0x000fe400008f0eff */
[CC--:B------:R-:W-:Y:S01]  /*02a0*/  LEA R16, P0, R17.reuse, R24.reuse, 0x1 ;  /* 0x0000001811107211 */ /* 0x0c0fe200078008ff */
[----:B------:R0:W5:Y:S01]  /*02b0*/  LDG.E.U16 R14, [R14.64] ;  /* 0x000000060e0e7981 */ /* 0x000162000c1e1500 */
[C---:B-1----:R-:W-:Y:S02]  /*02c0*/  LEA R10, P1, R6.reuse, R24, 0x1 ;  /* 0x00000018060a7211 */ /* 0x042fe400078208ff */
[-C--:B------:R-:W-:Y:S01]  /*02d0*/  LEA.HI.X.SX32 R17, R17, R26.reuse, 0x1, P0 ;  /* 0x0000001a11117211 */ /* 0x080fe200000f0eff */
[----:B------:R-:W5:Y:S01]  /*02e0*/  LDG.E.U16 R18, [R18.64] ;  /* 0x0000000612127981 */ /* 0x000f62000c1e1500 */
[----:B------:R-:W-:-:S03]  /*02f0*/  LEA.HI.X.SX32 R11, R6, R26, 0x1, P1 ;  /* 0x0000001a060b7211 */ /* 0x000fc600008f0eff */
[----:B------:R-:W5:Y:S04]  /*0300*/  LDG.E.U16 R16, [R16.64] ;  /* 0x0000000610107981 */ /* 0x000f68000c1e1500 */
[----:B------:R1:W5:Y:S01]  /*0310*/  LDG.E.U16 R10, [R10.64] ;  /* 0x000000060a0a7981 */ /* 0x000362000c1e1500 */
[C---:B------:R-:W-:Y:S01]  /*0320*/  LOP3.LUT R5, R0.reuse, 0xc0, RZ, 0xc0, !PT ;  /* 0x000000c000057812 */ /* 0x040fe200078ec0ff */
[----:B------:R-:W-:-:S03]  /*0330*/  IMAD.SHL.U32 R6, R0, 0x2, RZ ;  /* 0x0000000200067824 */ /* 0x000fc600078e00ff */
[----:B------:R-:W-:-:S04]  /*0340*/  SHF.R.U32.HI R7, RZ, 0x2, R5 ;  /* 0x00000002ff077819 */ /* 0x000fc80000011605 */
[----:B------:R-:W-:-:S04]  /*0350*/  LOP3.LUT R7, R7, 0x1fe, R6, 0x78, !PT ;  /* 0x000001fe07077812 */ /* 0x000fc800078e7806 */
[----:B----4-:R-:W-:Y:S01]  /*0360*/  LOP3.LUT R9, R7, 0x40, RZ, 0x3c, !PT ;  /* 0x0000004007097812 */ /* 0x010fe200078e3cff */
[----:B------:R-:W-:Y:S01]  /*0370*/  IMAD.MOV.U32 R53, RZ, RZ, -0x800000 ;  /* 0xff800000ff357424 */ /* 0x000fe200078e00ff */
[----:B------:R-:W-:Y:S01]  /*0380*/  CS2R R72, SRZ ;  /* 0x0000000000487805 */ /* 0x000fe2000001ff00 */
[----:B-1----:R-:W-:Y:S01]  /*0390*/  IMAD.MOV.U32 R11, RZ, RZ, 0x3f800000 ;  /* 0x3f800000ff0b7424 */ /* 0x002fe200078e00ff */
[----:B------:R-:W-:Y:S01]  /*03a0*/  CS2R R74, SRZ ;  /* 0x00000000004a7805 */ /* 0x000fe2000001ff00 */
[----:B------:R-:W-:Y:S01]  /*03b0*/  IMAD.MOV.U32 R26, RZ, RZ, 0x3f800000 ;  /* 0x3f800000ff1a7424 */ /* 0x000fe200078e00ff */
[----:B------:R-:W-:Y:S01]  /*03c0*/  CS2R R124, SRZ ;  /* 0x00000000007c7805 */ /* 0x000fe2000001ff00 */
[----:B------:R-:W-:Y:S01]  /*03d0*/  IMAD.MOV.U32 R58, RZ, RZ, -0x800000 ;  /* 0xff800000ff3a7424 */ /* 0x000fe200078e00ff */
[----:B------:R-:W-:Y:S01]  /*03e0*/  CS2R R126, SRZ ;  /* 0x00000000007e7805 */ /* 0x000fe2000001ff00 */
[----:B------:R-:W-:Y:S01]  /*03f0*/  CS2R R128, SRZ ;  /* 0x0000000000807805 */ /* 0x000fe2000001ff00 */
[----:B------:R-:W-:Y:S01]  /*0400*/  CS2R R130, SRZ ;  /* 0x0000000000827805 */ /* 0x000fe2000001ff00 */
[----:B------:R-:W-:Y:S01]  /*0410*/  CS2R R112, SRZ ;  /* 0x0000000000707805 */ /* 0x000fe2000001ff00 */
[----:B------:R-:W-:Y:S01]  /*0420*/  CS2R R114, SRZ ;  /* 0x0000000000727805 */ /* 0x000fe2000001ff00 */
[----:B0-----:R-:W-:-:S02]  /*0430*/  LOP3.LUT R13, R0, 0x80, RZ, 0xc0, !PT ;  /* 0x00000080000d7812 */ /* 0x001fc400078ec0ff */
[----:B------:R-:W-:Y:S01]  /*0440*/  SHF.L.U32 R15, R0, 0x3, RZ ;  /* 0x00000003000f7819 */ /* 0x000fe200000006ff */
[----:B--2---:R-:W-:Y:S04]  /*0450*/  STS.U16 [R7+0x2000], R20 ;  /* 0x0020001407007388 */ /* 0x004fe80000000400 */
[----:B---3--:R-:W-:Y:S04]  /*0460*/  STS.U16 [R7+0x2400], R22 ;  /* 0x0024001607007388 */ /* 0x008fe80000000400 */
[----:B-----5:R-:W-:Y:S04]  /*0470*/  STS.U16 [R7+0x2800], R14 ;  /* 0x0028000e07007388 */ /* 0x020fe80000000400 */
[----:B------:R-:W-:Y:S04]  /*0480*/  STS.U16 [R7+0x2c00], R18 ;  /* 0x002c001207007388 */ /* 0x000fe80000000400 */
[----:B------:R-:W-:Y:S04]  /*0490*/  STS.U16 [R9+0x2200], R8 ;  /* 0x0022000809007388 */ /* 0x000fe80000000400 */
[----:B------:R-:W-:Y:S04]  /*04a0*/  STS.U16 [R9+0x2a00], R16 ;  /* 0x002a001009007388 */ /* 0x000fe80000000400 */
[----:B------:R0:W-:Y:S02]  /*04b0*/  STS.U16 [R9+0x2e00], R10 ;  /* 0x002e000a09007388 */ /* 0x0001e40000000400 */
[----:B0-----:R-:W-:-:S04]  /*04c0*/  IADD3 R10, R21, 0x40, RZ ;  /* 0x00000040150a7810 */ /* 0x001fc80007ffe0ff */
[----:B------:R-:W-:Y:S01]  /*04d0*/  ISETP.GE.AND P0, PT, R10, 0x1, PT ;  /* 0x000000010a00780c */ /* 0x000fe20003f06270 */
[----:B------:R0:W-:Y:S01]  /*04e0*/  STS.U16 [R9+0x2600], R12 ;  /* 0x0026000c09007388 */ /* 0x0001e20000000400 */
[C---:B------:R-:W-:Y:S01]  /*04f0*/  IMAD.SHL.U32 R14, R0.reuse, 0x40, RZ ;  /* 0x00000040000e7824 */ /* 0x040fe200078e00ff */
[----:B0-----:R-:W-:-:S10]  /*0500*/  LOP3.LUT R12, R0, 0x3, RZ, 0xc0, !PT ;  /* 0x00000003000c7812 */ /* 0x001fd400078ec0ff */
[----:B------:R-:W-:Y:S05]  /*0510*/  @!P0 BRA `(.L_x_0) ;  /* 0x000041b000008947 */ /* 0x000fea0003800000 */
[----:B------:R-:W-:Y:S01]  /*0520*/  LOP3.LUT R11, R0, 0x1f, RZ, 0xc0, !PT ;  /* 0x0000001f000b7812 */ /* 0x000fe200078ec0ff */
[----:B------:R-:W-:Y:S01]  /*0530*/  IMAD R8, R2, c[0x0][0x1a0], RZ ;  /* 0x0000680002087a24 */ /* 0x000fe200078e02ff */
[C---:B------:R-:W-:Y:S01]  /*0540*/  LOP3.LUT R9, R0.reuse, 0x60, RZ, 0xc0, !PT ;  /* 0x0000006000097812 */ /* 0x040fe200078ec0ff */
[----:B------:R-:W-:Y:S01]  /*0550*/  IMAD.MOV.U32 R30, RZ, RZ, c[0x0][0x1a4] ;  /* 0x00006900ff1e7624 */ /* 0x000fe200078e00ff */
[--C-:B------:R-:W-:Y:S01]  /*0560*/  SHF.R.U32.HI R18, RZ, 0x2, R0.reuse ;  /* 0x00000002ff127819 */ /* 0x100fe20000011600 */
[----:B------:R-:W-:Y:S01]  /*0570*/  IMAD R17, R11, c[0x0][0x1a8], RZ ;  /* 0x00006a000b117a24 */ /* 0x000fe200078e02ff */
[----:B------:R-:W-:Y:S01]  /*0580*/  LOP3.LUT R52, R0, 0x7, RZ, 0xc0, !PT ;  /* 0x0000000700347812 */ /* 0x000fe200078ec0ff */
[----:B------:R-:W-:Y:S01]  /*0590*/  IMAD.SHL.U32 R11, R8, 0x2, RZ ;  /* 0x00000002080b7824 */ /* 0x000fe200078e00ff */
[----:B------:R-:W-:Y:S01]  /*05a0*/  LOP3.LUT R19, R6, 0x10, RZ, 0xc0, !PT ;  /* 0x0000001006137812 */ /* 0x000fe200078ec0ff */
[----:B------:R-:W-:Y:S01]  /*05b0*/  IMAD.HI R8, R8, 0x2, RZ ;  /* 0x0000000208087827 */ /* 0x000fe200078e02ff */
[----:B------:R-:W-:Y:S01]  /*05c0*/  SHF.R.U32.HI R16, RZ, 0x1, R9 ;  /* 0x00000001ff107819 */ /* 0x000fe20000011609 */
[----:B------:R-:W-:Y:S01]  /*05d0*/  CS2R R72, SRZ ;  /* 0x0000000000487805 */ /* 0x000fe2000001ff00 */
[----:B------:R-:W-:Y:S01]  /*05e0*/  SGXT.U32 R9, R18, 0x3 ;  /* 0x000000031209781a */ /* 0x000fe20000000000 */
[----:B------:R-:W-:Y:S01]  /*05f0*/  IMAD R20, R52, 0x90, RZ ;  /* 0x0000009034147824 */ /* 0x000fe200078e02ff */
[----:B------:R-:W-:Y:S01]  /*0600*/  LOP3.LUT R19, R19, 0x60, R0, 0xf8, !PT ;  /* 0x0000006013137812 */ /* 0x000fe200078ef800 */
[----:B------:R-:W-:Y:S01]  /*0610*/  IMAD.SHL.U32 R18, R17, 0x2, RZ ;  /* 0x0000000211127824 */ /* 0x000fe200078e00ff */
[----:B------:R-:W-:Y:S01]  /*0620*/  LOP3.LUT R16, R21, R16, R9, 0xfe, !PT ;  /* 0x0000001015107212 */ /* 0x000fe200078efe09 */
[----:B------:R-:W-:Y:S01]  /*0630*/  IMAD R9, R2, c[0x0][0x1b0], RZ ;  /* 0x00006c0002097a24 */ /* 0x000fe200078e02ff */
[----:B------:R-:W-:Y:S01]  /*0640*/  LOP3.LUT R24, R20, R19, RZ, 0x3c, !PT ;  /* 0x0000001314187212 */ /* 0x000fe200078e3cff */
[----:B------:R-:W-:Y:S01]  /*0650*/  IMAD.MOV.U32 R44, RZ, RZ, c[0x0][0x1b8] ;  /* 0x00006e00ff2c7624 */ /* 0x000fe200078e00ff */
[----:B------:R-:W-:Y:S01]  /*0660*/  LOP3.LUT R20, R0, 0x7f, RZ, 0xc0, !PT ;  /* 0x0000007f00147812 */ /* 0x000fe200078ec0ff */
[----:B------:R-:W-:Y:S01]  /*0670*/  IMAD.HI R19, R9, 0x2, RZ ;  /* 0x0000000209137827 */ /* 0x000fe200078e02ff */
[----:B------:R-:W-:Y:S01]  /*0680*/  IADD3 R156, P1, P2, R18, c[0x0][0x168], R11 ;  /* 0x00005a00129c7a10 */ /* 0x000fe20007a3e00b */
[----:B------:R-:W-:Y:S01]  /*0690*/  CS2R R74, SRZ ;  /* 0x00000000004a7805 */ /* 0x000fe2000001ff00 */
[----:B------:R-:W-:Y:S01]  /*06a0*/  ISETP.NE.U32.AND P0, PT, R13, RZ, PT ;  /* 0x000000ff0d00720c */ /* 0x000fe20003f05070 */
[----:B------:R-:W-:Y:S01]  /*06b0*/  IMAD.SHL.U32 R11, R9, 0x2, RZ ;  /* 0x00000002090b7824 */ /* 0x000fe200078e00ff */
[----:B------:R-:W-:Y:S01]  /*06c0*/  LOP3.LUT R21, R14, 0x400, RZ, 0xc0, !PT ;  /* 0x000004000e157812 */ /* 0x000fe200078ec0ff */
[----:B------:R-:W-:Y:S01]  /*06d0*/  IMAD.HI R9, R17, 0x2, RZ ;  /* 0x0000000211097827 */ /* 0x000fe200078e02ff */
[----:B------:R-:W-:Y:S01]  /*06e0*/  SEL R26, RZ, 0x110, !P0 ;  /* 0x00000110ff1a7807 */ /* 0x000fe20004000000 */
[----:B------:R-:W-:Y:S01]  /*06f0*/  CS2R R124, SRZ ;  /* 0x00000000007c7805 */ /* 0x000fe2000001ff00 */
[----:B------:R-:W-:Y:S01]  /*0700*/  CS2R R126, SRZ ;  /* 0x00000000007e7805 */ /* 0x000fe2000001ff00 */
[C---:B------:R-:W-:Y:S01]  /*0710*/  IMAD R18, R20.reuse, c[0x0][0x1b4], RZ ;  /* 0x00006d0014127a24 */ /* 0x040fe200078e02ff */
[----:B------:R-:W-:Y:S01]  /*0720*/  IADD3.X R28, R9, c[0x0][0x16c], R8, P1, P2 ;  /* 0x00005b00091c7a10 */ /* 0x000fe20000fe4408 */
[----:B------:R-:W-:Y:S01]  /*0730*/  IMAD.SHL.U32 R23, R20, 0x2, RZ ;  /* 0x0000000214177824 */ /* 0x000fe200078e00ff */
[--C-:B------:R-:W-:Y:S01]  /*0740*/  SHF.R.U32.HI R9, RZ, 0x5, R0.reuse ;  /* 0x00000005ff097819 */ /* 0x100fe20000011600 */
[C---:B------:R-:W-:Y:S01]  /*0750*/  IMAD.SHL.U32 R20, R18.reuse, 0x2, RZ ;  /* 0x0000000212147824 */ /* 0x040fe200078e00ff */
[----:B------:R-:W-:Y:S01]  /*0760*/  SHF.R.U32.HI R8, RZ, 0x7, R0 ;  /* 0x00000007ff087819 */ /* 0x000fe20000011600 */
[----:B------:R-:W-:Y:S01]  /*0770*/  IMAD.HI R22, R18, 0x2, RZ ;  /* 0x0000000212167827 */ /* 0x000fe200078e02ff */
[----:B------:R-:W-:Y:S01]  /*0780*/  SGXT.U32 R9, R9, 0x3 ;  /* 0x000000030909781a */ /* 0x000fe20000000000 */
[----:B------:R-:W-:Y:S01]  /*0790*/  CS2R R128, SRZ ;  /* 0x0000000000807805 */ /* 0x000fe2000001ff00 */
[----:B------:R-:W-:Y:S01]  /*07a0*/  SGXT.U32 R8, R8, 0x1 ;  /* 0x000000010808781a */ /* 0x000fe20000000000 */
[----:B------:R-:W-:Y:S01]  /*07b0*/  IMAD.IADD R18, R21, 0x1, R24 ;  /* 0x0000000115127824 */ /* 0x000fe200078e0218 */
[----:B------:R-:W-:Y:S01]  /*07c0*/  IADD3 R50, P0, P3, R20, c[0x0][0x170], R11 ;  /* 0x00005c0014327a10 */ /* 0x000fe20007b1e00b */
[----:B------:R-:W-:Y:S01]  /*07d0*/  IMAD R9, R9, c[0x0][0x1a4], RZ ;  /* 0x0000690009097a24 */ /* 0x000fe200078e02ff */
[----:B------:R-:W-:Y:S01]  /*07e0*/  LEA.HI R11, R0, 0x18, RZ, 0x1b ;  /* 0x00000018000b7811 */ /* 0x000fe200078fd8ff */
[----:B------:R-:W-:Y:S01]  /*07f0*/  IMAD R24, R8, c[0x0][0x1b8], RZ ;  /* 0x00006e0008187a24 */ /* 0x000fe200078e02ff */
[----:B------:R-:W-:Y:S01]  /*0800*/  LEA.HI R8, R0, 0x78, RZ, 0x1b ;  /* 0x0000007800087811 */ /* 0x000fe200078fd8ff */
[----:B------:R-:W-:Y:S01]  /*0810*/  IMAD.MOV.U32 R144, RZ, RZ, -0x800000 ;  /* 0xff800000ff907424 */ /* 0x000fe200078e00ff */
[----:B------:R-:W-:Y:S01]  /*0820*/  IADD3.X R54, R22, c[0x0][0x174], R19, P0, P3 ;  /* 0x00005d0016367a10 */ /* 0x000fe200007e6413 */
[----:B------:R-:W-:Y:S01]  /*0830*/  IMAD R21, R11, c[0x0][0x1a4], RZ ;  /* 0x000069000b157a24 */ /* 0x000fe200078e02ff */
[----:B------:R-:W-:Y:S01]  /*0840*/  LOP3.LUT R17, R26, R23, RZ, 0x3c, !PT ;  /* 0x000000171a117212 */ /* 0x000fe200078e3cff */
[----:B------:R-:W-:Y:S01]  /*0850*/  IMAD R11, R30, 0x8, R9 ;  /* 0x000000081e0b7824 */ /* 0x000fe200078e0209 */
[----:B------:R-:W-:Y:S01]  /*0860*/  LEA.HI R19, R0, 0x38, RZ, 0x1b ;  /* 0x0000003800137811 */ /* 0x000fe200078fd8ff */
[----:B------:R-:W-:Y:S01]  /*0870*/  IMAD R23, R8, c[0x0][0x1a4], RZ ;  /* 0x0000690008177a24 */ /* 0x000fe200078e02ff */
[----:B------:R-:W-:Y:S01]  /*0880*/  LEA.HI R20, R0, 0x58, RZ, 0x1b ;  /* 0x0000005800147811 */ /* 0x000fe200078fd8ff */
[C---:B------:R-:W-:Y:S01]  /*0890*/  IMAD R8, R30.reuse, 0x8, R11 ;  /* 0x000000081e087824 */ /* 0x040fe200078e020b */
[-C--:B------:R-:W-:Y:S01]  /*08a0*/  LEA R184, P0, R9, R156.reuse, 0x1 ;  /* 0x0000009c09b87211 */ /* 0x080fe200078008ff */
[----:B------:R-:W-:Y:S01]  /*08b0*/  IMAD R22, R19, c[0x0][0x1a4], RZ ;  /* 0x0000690013167a24 */ /* 0x000fe200078e02ff */
[----:B------:R-:W-:Y:S01]  /*08c0*/  LEA R182, P1, R11, R156, 0x1 ;  /* 0x0000009c0bb67211 */ /* 0x000fe200078208ff */
[----:B------:R-:W-:Y:S01]  /*08d0*/  IMAD R19, R30, 0x10, R8 ;  /* 0x000000101e137824 */ /* 0x000fe200078e0208 */
[-C--:B------:R-:W-:Y:S01]  /*08e0*/  LEA.HI.X.SX32 R185, R9, R28.reuse, 0x1, P0 ;  /* 0x0000001c09b97211 */ /* 0x080fe200000f0eff */
[----:B------:R-:W-:Y:S01]  /*08f0*/  IMAD R20, R20, c[0x0][0x1a4], RZ ;  /* 0x0000690014147a24 */ /* 0x000fe200078e02ff */
[----:B------:R-:W-:Y:S01]  /*0900*/  LEA.HI.X.SX32 R183, R11, R28, 0x1, P1 ;  /* 0x0000001c0bb77211 */ /* 0x000fe200008f0eff */
[----:B------:R-:W-:Y:S01]  /*0910*/  IMAD R9, R30, 0x8, R19 ;  /* 0x000000081e097824 */ /* 0x000fe200078e0213 */
[-C--:B------:R-:W-:Y:S01]  /*0920*/  LEA R180, P0, R8, R156.reuse, 0x1 ;  /* 0x0000009c08b47211 */ /* 0x080fe200078008ff */
[----:B------:R-:W-:Y:S01]  /*0930*/  IMAD R25, R44, 0x2, R24 ;  /* 0x000000022c197824 */ /* 0x000fe200078e0218 */
[-C--:B------:R-:W-:Y:S01]  /*0940*/  LEA R162, P4, R20, R156.reuse, 0x1 ;  /* 0x0000009c14a27211 */ /* 0x080fe200078808ff */
[----:B------:R-:W-:Y:S01]  /*0950*/  IMAD R11, R30, 0x8, R9 ;  /* 0x000000081e0b7824 */ /* 0x000fe200078e0209 */
[C---:B------:R-:W-:Y:S01]  /*0960*/  LEA R178, P2, R21.reuse, R156, 0x1 ;  /* 0x0000009c15b27211 */ /* 0x040fe200078408ff */
[----:B------:R-:W-:Y:S01]  /*0970*/  IMAD R26, R44, 0x2, R25 ;  /* 0x000000022c1a7824 */ /* 0x000fe200078e0219 */
[-C--:B------:R-:W-:Y:S01]  /*0980*/  LEA.HI.X.SX32 R163, R20, R28.reuse, 0x1, P4 ;  /* 0x0000001c14a37211 */ /* 0x080fe200020f0eff */
[----:B------:R-:W-:Y:S01]  /*0990*/  IMAD R20, R30, 0x10, R11 ;  /* 0x000000101e147824 */ /* 0x000fe200078e020b */
[-C--:B------:R-:W-:Y:S01]  /*09a0*/  LEA.HI.X.SX32 R181, R8, R28.reuse, 0x1, P0 ;  /* 0x0000001c08b57211 */ /* 0x080fe200000f0eff */
[----:B------:R-:W-:Y:S01]  /*09b0*/  CS2R R130, SRZ ;  /* 0x0000000000827805 */ /* 0x000fe2000001ff00 */
[----:B------:R-:W-:Y:S01]  /*09c0*/  LEA.HI.X.SX32 R179, R21, R28, 0x1, P2 ;  /* 0x0000001c15b37211 */ /* 0x000fe200010f0eff */
[----:B------:R-:W-:Y:S01]  /*09d0*/  IMAD R8, R30, 0x8, R20 ;  /* 0x000000081e087824 */ /* 0x000fe200078e0214 */
[-C--:B------:R-:W-:Y:S01]  /*09e0*/  LEA R174, P1, R9, R156.reuse, 0x1 ;  /* 0x0000009c09ae7211 */ /* 0x080fe200078208ff */
[----:B------:R-:W-:Y:S01]  /*09f0*/  CS2R R112, SRZ ;  /* 0x0000000000707805 */ /* 0x000fe2000001ff00 */
[-C--:B------:R-:W-:Y:S01]  /*0a00*/  LEA R170, P3, R22, R156.reuse, 0x1 ;  /* 0x0000009c16aa7211 */ /* 0x080fe200078608ff */
[C---:B------:R-:W-:Y:S01]  /*0a10*/  IMAD R21, R30.reuse, 0x8, R8 ;  /* 0x000000081e157824 */ /* 0x040fe200078e0208 */
[----:B------:R-:W-:Y:S01]  /*0a20*/  LEA R176, P0, R19, R156, 0x1 ;  /* 0x0000009c13b07211 */ /* 0x000fe200078008ff */
[----:B------:R-:W-:Y:S01]  /*0a30*/  CS2R R114, SRZ ;  /* 0x0000000000727805 */ /* 0x000fe2000001ff00 */
[-C--:B------:R-:W-:Y:S01]  /*0a40*/  LEA.HI.X.SX32 R175, R9, R28.reuse, 0x1, P1 ;  /* 0x0000001c09af7211 */ /* 0x080fe200008f0eff */
[----:B------:R-:W-:Y:S01]  /*0a50*/  IMAD R9, R30, 0x10, R21 ;  /* 0x000000101e097824 */ /* 0x000fe200078e0215 */
[----:B------:R-:W-:Y:S01]  /*0a60*/  LEA.HI.X.SX32 R171, R22, R28, 0x1, P3 ;  /* 0x0000001c16ab7211 */ /* 0x000fe200018f0eff */
[----:B------:R-:W-:Y:S01]  /*0a70*/  UMOV UR4, URZ ;  /* 0x0000003f00047c82 */ /* 0x000fe20008000000 */
[----:B------:R-:W-:-:S02]  /*0a80*/  LEA R154, P5, R23, R156, 0x1 ;  /* 0x0000009c179a7211 */ /* 0x000fc400078a08ff */
[----:B------:R-:W-:Y:S02]  /*0a90*/  LEA R22, R44, R26, 0x1 ;  /* 0x0000001a2c167211 */ /* 0x000fe400078e08ff */
[----:B------:R-:W-:Y:S01]  /*0aa0*/  LEA.HI.X.SX32 R177, R19, R28, 0x1, P0 ;  /* 0x0000001c13b17211 */ /* 0x000fe200000f0eff */
[----:B------:R-:W-:Y:S01]  /*0ab0*/  IMAD R19, R30, 0x8, R9 ;  /* 0x000000081e137824 */ /* 0x000fe200078e0209 */
[----:B------:R-:W-:Y:S02]  /*0ac0*/  LEA R166, P2, R8, R156, 0x1 ;  /* 0x0000009c08a67211 */ /* 0x000fe400078408ff */
[----:B------:R-:W-:Y:S01]  /*0ad0*/  LEA.HI.X.SX32 R155, R23, R28, 0x1, P5 ;  /* 0x0000001c179b7211 */ /* 0x000fe200028f0eff */
[----:B------:R-:W-:Y:S01]  /*0ae0*/  IMAD R23, R44, 0x2, R22 ;  /* 0x000000022c177824 */ /* 0x000fe200078e0216 */
[CC--:B------:R-:W-:Y:S02]  /*0af0*/  LEA R172, P0, R11.reuse, R156.reuse, 0x1 ;  /* 0x0000009c0bac7211 */ /* 0x0c0fe400078008ff */
[----:B------:R-:W-:Y:S01]  /*0b00*/  LEA R168, P1, R20, R156, 0x1 ;  /* 0x0000009c14a87211 */ /* 0x000fe200078208ff */
[----:B------:R-:W-:Y:S01]  /*0b10*/  IMAD R27, R44, 0x2, R23 ;  /* 0x000000022c1b7824 */ /* 0x000fe200078e0217 */
[-C--:B------:R-:W-:Y:S01]  /*0b20*/  LEA.HI.X.SX32 R167, R8, R28.reuse, 0x1, P2 ;  /* 0x0000001c08a77211 */ /* 0x080fe200010f0eff */
[----:B------:R-:W-:Y:S01]  /*0b30*/  IMAD R8, R30, 0x8, R19 ;  /* 0x000000081e087824 */ /* 0x000fe200078e0213 */
[-C--:B------:R-:W-:Y:S01]  /*0b40*/  LEA.HI.X.SX32 R173, R11, R28.reuse, 0x1, P0 ;  /* 0x0000001c0bad7211 */ /* 0x080fe200000f0eff */
[----:B------:R-:W-:Y:S01]  /*0b50*/  IMAD R33, R44, 0x2, R27 ;  /* 0x000000022c217824 */ /* 0x000fe200078e021b */
[----:B------:R-:W-:-:S02]  /*0b60*/  LEA.HI.X.SX32 R169, R20, R28, 0x1, P1 ;  /* 0x0000001c14a97211 */ /* 0x000fc400008f0eff */
[-C--:B------:R-:W-:Y:S02]  /*0b70*/  LEA R164, P0, R21, R156.reuse, 0x1 ;  /* 0x0000009c15a47211 */ /* 0x080fe400078008ff */
[-C--:B------:R-:W-:Y:S02]  /*0b80*/  LEA R160, P1, R9, R156.reuse, 0x1 ;  /* 0x0000009c09a07211 */ /* 0x080fe400078208ff */
[-C--:B------:R-:W-:Y:S02]  /*0b90*/  LEA R158, P2, R19, R156.reuse, 0x1 ;  /* 0x0000009c139e7211 */ /* 0x080fe400078408ff */
[C---:B------:R-:W-:Y:S02]  /*0ba0*/  LEA R156, P3, R8.reuse, R156, 0x1 ;  /* 0x0000009c089c7211 */ /* 0x040fe400078608ff */
[-C--:B------:R-:W-:Y:S02]  /*0bb0*/  LEA.HI.X.SX32 R161, R9, R28.reuse, 0x1, P1 ;  /* 0x0000001c09a17211 */ /* 0x080fe400008f0eff */
[-C--:B------:R-:W-:Y:S01]  /*0bc0*/  LEA.HI.X.SX32 R157, R8, R28.reuse, 0x1, P3 ;  /* 0x0000001c089d7211 */ /* 0x080fe200018f0eff */
[----:B------:R-:W-:Y:S01]  /*0bd0*/  IMAD R8, R44, 0x2, R33 ;  /* 0x000000022c087824 */ /* 0x000fe200078e0221 */
[----:B------:R-:W-:-:S02]  /*0be0*/  LEA.HI.X.SX32 R159, R19, R28, 0x1, P2 ;  /* 0x0000001c139f7211 */ /* 0x000fc400010f0eff */
[----:B------:R-:W-:Y:S01]  /*0bf0*/  LEA R150, P1, R25, R50, 0x1 ;  /* 0x0000003219967211 */ /* 0x000fe200078208ff */
[----:B------:R-:W-:Y:S01]  /*0c00*/  IMAD R9, R44, 0x2, R8 ;  /* 0x000000022c097824 */ /* 0x000fe200078e0208 */
[----:B------:R-:W-:Y:S02]  /*0c10*/  LEA.HI.X.SX32 R165, R21, R28, 0x1, P0 ;  /* 0x0000001c15a57211 */ /* 0x000fe400000f0eff */
[----:B------:R-:W-:Y:S01]  /*0c20*/  LEA R148, P2, R26, R50, 0x1 ;  /* 0x000000321a947211 */ /* 0x000fe200078408ff */
[----:B------:R-:W-:Y:S01]  /*0c30*/  IMAD R11, R44, 0x2, R9 ;  /* 0x000000022c0b7824 */ /* 0x000fe200078e0209 */
[----:B------:R-:W-:Y:S02]  /*0c40*/  LEA.HI.X.SX32 R151, R25, R54, 0x1, P1 ;  /* 0x0000003619977211 */ /* 0x000fe400008f0eff */
[-C--:B------:R-:W-:Y:S01]  /*0c50*/  LEA R152, P0, R24, R50.reuse, 0x1 ;  /* 0x0000003218987211 */ /* 0x080fe200078008ff */
[----:B------:R-:W-:Y:S01]  /*0c60*/  IMAD R19, R44, 0x2, R11 ;  /* 0x000000022c137824 */ /* 0x000fe200078e020b */
[----:B------:R-:W-:-:S02]  /*0c70*/  LEA R28, P1, R23, R50, 0x1 ;  /* 0x00000032171c7211 */ /* 0x000fc400078208ff */
[-C--:B------:R-:W-:Y:S01]  /*0c80*/  LEA.HI.X.SX32 R149, R26, R54.reuse, 0x1, P2 ;  /* 0x000000361a957211 */ /* 0x080fe200010f0eff */
[----:B------:R-:W-:Y:S01]  /*0c90*/  IMAD R20, R44, 0x2, R19 ;  /* 0x000000022c147824 */ /* 0x000fe200078e0213 */
[----:B------:R-:W-:Y:S01]  /*0ca0*/  LEA.HI.X.SX32 R153, R24, R54, 0x1, P0 ;  /* 0x0000003618997211 */ /* 0x000fe200000f0eff */
[----:B------:R-:W-:Y:S01]  /*0cb0*/  IMAD.MOV.U32 R26, RZ, RZ, 0x3f800000 ;  /* 0x3f800000ff1a7424 */ /* 0x000fe200078e00ff */
[----:B------:R-:W-:Y:S02]  /*0cc0*/  LEA R30, P2, R27, R50, 0x1 ;  /* 0x000000321b1e7211 */ /* 0x000fe400078408ff */
[----:B------:R-:W-:Y:S02]  /*0cd0*/  LEA.HI.X.SX32 R29, R23, R54, 0x1, P1 ;  /* 0x00000036171d7211 */ /* 0x000fe400008f0eff */
[-C--:B------:R-:W-:Y:S02]  /*0ce0*/  LEA R146, P0, R22, R50.reuse, 0x1 ;  /* 0x0000003216927211 */ /* 0x080fe400078008ff */
[----:B------:R-:W-:-:S02]  /*0cf0*/  LEA R34, P1, R8, R50, 0x1 ;  /* 0x0000003208227211 */ /* 0x000fc400078208ff */
[----:B------:R-:W-:Y:S02]  /*0d00*/  LEA R21, R44, R20, 0x1 ;  /* 0x000000142c157211 */ /* 0x000fe400078e08ff */
[-C--:B------:R-:W-:Y:S01]  /*0d10*/  LEA.HI.X.SX32 R31, R27, R54.reuse, 0x1, P2 ;  /* 0x000000361b1f7211 */ /* 0x080fe200010f0eff */
[----:B------:R-:W-:Y:S01]  /*0d20*/  IMAD.MOV.U32 R27, RZ, RZ, -0x800000 ;  /* 0xff800000ff1b7424 */ /* 0x000fe200078e00ff */
[----:B------:R-:W-:Y:S02]  /*0d30*/  LEA.HI.X.SX32 R147, R22, R54, 0x1, P0 ;  /* 0x0000003616937211 */ /* 0x000fe400000f0eff */
[----:B------:R-:W-:Y:S02]  /*0d40*/  LEA R36, P2, R9, R50, 0x1 ;  /* 0x0000003209247211 */ /* 0x000fe400078408ff */
[----:B------:R-:W-:Y:S01]  /*0d50*/  LEA.HI.X.SX32 R35, R8, R54, 0x1, P1 ;  /* 0x0000003608237211 */ /* 0x000fe200008f0eff */
[----:B------:R-:W-:Y:S01]  /*0d60*/  IMAD R8, R44, 0x2, R21 ;  /* 0x000000022c087824 */ /* 0x000fe200078e0215 */
[----:B------:R-:W-:-:S02]  /*0d70*/  LEA R32, P0, R33, R50, 0x1 ;  /* 0x0000003221207211 */ /* 0x000fc400078008ff */
[-C--:B------:R-:W-:Y:S01]  /*0d80*/  LEA.HI.X.SX32 R37, R9, R54.reuse, 0x1, P2 ;  /* 0x0000003609257211 */ /* 0x080fe200010f0eff */
[----:B------:R-:W-:Y:S01]  /*0d90*/  IMAD R9, R44, 0x2, R8 ;  /* 0x000000022c097824 */ /* 0x000fe200078e0208 */
[----:B------:R-:W-:Y:S02]  /*0da0*/  LEA.HI.X.SX32 R33, R33, R54, 0x1, P0 ;  /* 0x0000003621217211 */ /* 0x000fe400000f0eff */
[CC--:B------:R-:W-:Y:S02]  /*0db0*/  LEA R42, P2, R20.reuse, R50.reuse, 0x1 ;  /* 0x00000032142a7211 */ /* 0x0c0fe400078408ff */
[C---:B------:R-:W-:Y:S02]  /*0dc0*/  LEA R38, P0, R11.reuse, R50, 0x1 ;  /* 0x000000320b267211 */ /* 0x040fe400078008ff */
[-C--:B------:R-:W-:Y:S02]  /*0dd0*/  LEA.HI.X.SX32 R43, R20, R54.reuse, 0x1, P2 ;  /* 0x00000036142b7211 */ /* 0x080fe400010f0eff */
[----:B------:R-:W-:Y:S01]  /*0de0*/  LEA.HI.X.SX32 R39, R11, R54, 0x1, P0 ;  /* 0x000000360b277211 */ /* 0x000fe200000f0eff */
[----:B------:R-:W-:Y:S01]  /*0df0*/  IMAD R11, R44, 0x2, R9 ;  /* 0x000000022c0b7824 */ /* 0x000fe200078e0209 */
[----:B------:R-:W-:-:S02]  /*0e00*/  LEA R48, P2, R9, R50, 0x1 ;  /* 0x0000003209307211 */ /* 0x000fc400078408ff */
[----:B------:R-:W-:Y:S02]  /*0e10*/  LEA R44, P0, R21, R50, 0x1 ;  /* 0x00000032152c7211 */ /* 0x000fe400078008ff */
[----:B------:R-:W-:Y:S02]  /*0e20*/  LEA.HI.X.SX32 R49, R9, R54, 0x1, P2 ;  /* 0x0000003609317211 */ /* 0x000fe400010f0eff */
[----:B------:R-:W-:Y:S02]  /*0e30*/  LEA R40, P1, R19, R50, 0x1 ;  /* 0x0000003213287211 */ /* 0x000fe400078208ff */
[----:B------:R-:W-:Y:S02]  /*0e40*/  LOP3.LUT R9, R15, 0x30, RZ, 0xc0, !PT ;  /* 0x000000300f097812 */ /* 0x000fe400078ec0ff */
[-C--:B------:R-:W-:Y:S01]  /*0e50*/  LEA.HI.X.SX32 R45, R21, R54.reuse, 0x1, P0 ;  /* 0x00000036152d7211 */ /* 0x080fe200000f0eff */
[C---:B------:R-:W-:Y:S01]  /*0e60*/  IMAD R21, R52.reuse, 0x110, RZ ;  /* 0x0000011034157824 */ /* 0x040fe200078e02ff */
[----:B------:R-:W-:Y:S01]  /*0e70*/  LEA.HI.X.SX32 R41, R19, R54, 0x1, P1 ;  /* 0x0000003613297211 */ /* 0x000fe200008f0eff */
[----:B------:R-:W-:Y:S01]  /*0e80*/  IMAD R9, R52, 0x40, R9 ;  /* 0x0000004034097824 */ /* 0x000fe200078e0209 */
[-C--:B------:R-:W-:Y:S01]  /*0e90*/  LEA R46, P1, R8, R50.reuse, 0x1 ;  /* 0x00000032082e7211 */ /* 0x080fe200078208ff */
[----:B------:R-:W-:Y:S01]  /*0ea0*/  IMAD.MOV.U32 R19, RZ, RZ, RZ ;  /* 0x000000ffff137224 */ /* 0x000fe200078e00ff */
[----:B------:R-:W-:-:S02]  /*0eb0*/  LEA R50, P3, R11, R50, 0x1 ;  /* 0x000000320b327211 */ /* 0x000fc400078608ff */
[--C-:B------:R-:W-:Y:S02]  /*0ec0*/  LOP3.LUT R21, R21, 0x30, R6.reuse, 0x78, !PT ;  /* 0x0000003015157812 */ /* 0x100fe400078e7806 */
[-C--:B------:R-:W-:Y:S01]  /*0ed0*/  LEA.HI.X.SX32 R47, R8, R54.reuse, 0x1, P1 ;  /* 0x00000036082f7211 */ /* 0x080fe200008f0eff */
[----:B------:R-:W-:Y:S01]  /*0ee0*/  IMAD.MOV.U32 R8, RZ, RZ, RZ ;  /* 0x000000ffff087224 */ /* 0x000fe200078e00ff */
[----:B------:R-:W-:Y:S01]  /*0ef0*/  LEA.HI.X.SX32 R51, R11, R54, 0x1, P3 ;  /* 0x000000360b337211 */ /* 0x000fe200018f0eff */
[----:B------:R-:W-:Y:S01]  /*0f00*/  IMAD.MOV.U32 R11, RZ, RZ, 0x3f800000 ;  /* 0x3f800000ff0b7424 */ /* 0x000fe200078e00ff */
[----:B------:R-:W-:Y:S02]  /*0f10*/  LOP3.LUT R20, R9, 0x30, R6, 0x78, !PT ;  /* 0x0000003009147812 */ /* 0x000fe400078e7806 */
[----:B------:R-:W-:Y:S02]  /*0f20*/  LOP3.LUT R22, R16, 0x8, RZ, 0xfc, !PT ;  /* 0x0000000810167812 */ /* 0x000fe400078efcff */
[----:B------:R-:W-:-:S02]  /*0f30*/  LOP3.LUT R23, R17, 0x20, RZ, 0x3c, !PT ;  /* 0x0000002011177812 */ /* 0x000fc400078e3cff */
[C---:B------:R-:W-:Y:S02]  /*0f40*/  LOP3.LUT R24, R17.reuse, 0x40, RZ, 0x3c, !PT ;  /* 0x0000004011187812 */ /* 0x040fe400078e3cff */
[----:B------:R-:W-:Y:S02]  /*0f50*/  LOP3.LUT R25, R17, 0x60, RZ, 0x3c, !PT ;  /* 0x0000006011197812 */ /* 0x000fe400078e3cff */
[----:B------:R-:W-:Y:S02]  /*0f60*/  LOP3.LUT R9, R21, 0x40, RZ, 0x3c, !PT ;  /* 0x0000004015097812 */ /* 0x000fe400078e3cff */
.L_x_1:
[----:B------:R-:W-:-:S04]  /*0f70*/  IMAD.WIDE R52, R19, 0x2, R184 ;  /* 0x0000000213347825 */ /* 0x000fc800078e02b8 */
[C---:B------:R-:W-:Y:S01]  /*0f80*/  IMAD.WIDE R54, R19.reuse, 0x2, R182 ;  /* 0x0000000213367825 */ /* 0x040fe200078e02b6 */
[----:B------:R0:W2:Y:S03]  /*0f90*/  LDG.E.U16 R76, [R52.64] ;  /* 0x00000006344c7981 */ /* 0x0000a6000c1e1500 */
[C---:B------:R-:W-:Y:S01]  /*0fa0*/  IMAD.WIDE R56, R19.reuse, 0x2, R180 ;  /* 0x0000000213387825 */ /* 0x040fe200078e02b4 */
[----:B------:R1:W3:Y:S03]  /*0fb0*/  LDG.E.U16 R78, [R54.64] ;  /* 0x00000006364e7981 */ /* 0x0002e6000c1e1500 */
[C---:B------:R-:W-:Y:S01]  /*0fc0*/  IMAD.WIDE R58, R19.reuse, 0x2, R178 ;  /* 0x00000002133a7825 */ /* 0x040fe200078e02b2 */
[----:B------:R4:W5:Y:S03]  /*0fd0*/  LDG.E.U16 R80, [R56.64] ;  /* 0x0000000638507981 */ /* 0x000966000c1e1500 */
[C---:B------:R-:W-:Y:S01]  /*0fe0*/  IMAD.WIDE R60, R19.reuse, 0x2, R176 ;  /* 0x00000002133c7825 */ /* 0x040fe200078e02b0 */
[----:B------:R1:W5:Y:S03]  /*0ff0*/  LDG.E.U16 R82, [R58.64] ;  /* 0x000000063a527981 */ /* 0x000366000c1e1500 */
[C---:B------:R-:W-:Y:S01]  /*1000*/  IMAD.WIDE R62, R19.reuse, 0x2, R174 ;  /* 0x00000002133e7825 */ /* 0x040fe200078e02ae */
[----:B------:R1:W5:Y:S03]  /*1010*/  LDG.E.U16 R84, [R60.64] ;  /* 0x000000063c547981 */ /* 0x000366000c1e1500 */
[C---:B0-----:R-:W-:Y:S01]  /*1020*/  IMAD.WIDE R52, R19.reuse, 0x2, R172 ;  /* 0x0000000213347825 */ /* 0x041fe200078e02ac */
[----:B------:R0:W5:Y:S03]  /*1030*/  LDG.E.U16 R86, [R62.64] ;  /* 0x000000063e567981 */ /* 0x000166000c1e1500 */
[----:B------:R-:W-:-:S02]  /*1040*/  IMAD.WIDE R64, R19, 0x2, R170 ;  /* 0x0000000213407825 */ /* 0x000fc400078e02aa */
[----:B------:R-:W5:Y:S02]  /*1050*/  LDG.E.U16 R52, [R52.64] ;  /* 0x0000000634347981 */ /* 0x000f64000c1e1500 */
[C---:B------:R-:W-:Y:S02]  /*1060*/  IMAD.WIDE R66, R19.reuse, 0x2, R168 ;  /* 0x0000000213427825 */ /* 0x040fe400078e02a8 */
[----:B------:R-:W5:Y:S02]  /*1070*/  LDG.E.U16 R64, [R64.64] ;  /* 0x0000000640407981 */ /* 0x000f64000c1e1500 */
[C---:B------:R-:W-:Y:S02]  /*1080*/  IMAD.WIDE R68, R19.reuse, 0x2, R166 ;  /* 0x0000000213447825 */ /* 0x040fe400078e02a6 */
[----:B------:R-:W5:Y:S02]  /*1090*/  LDG.E.U16 R66, [R66.64] ;  /* 0x0000000642427981 */ /* 0x000f64000c1e1500 */
[----:B------:R-:W-:-:S02]  /*10a0*/  IMAD.WIDE R70, R19, 0x2, R164 ;  /* 0x0000000213467825 */ /* 0x000fc400078e02a4 */
[----:B------:R-:W5:Y:S02]  /*10b0*/  LDG.E.U16 R68, [R68.64] ;  /* 0x0000000644447981 */ /* 0x000f64000c1e1500 */
[C---:B-1----:R-:W-:Y:S02]  /*10c0*/  IMAD.WIDE R54, R19.reuse, 0x2, R162 ;  /* 0x0000000213367825 */ /* 0x042fe400078e02a2 */
[----:B------:R-:W5:Y:S02]  /*10d0*/  LDG.E.U16 R70, [R70.64] ;  /* 0x0000000646467981 */ /* 0x000f64000c1e1500 */
[C---:B----4-:R-:W-:Y:S02]  /*10e0*/  IMAD.WIDE R56, R19.reuse, 0x2, R160 ;  /* 0x0000000213387825 */ /* 0x050fe400078e02a0 */
[----:B------:R-:W4:Y:S02]  /*10f0*/  LDG.E.U16 R54, [R54.64] ;  /* 0x0000000636367981 */ /* 0x000f24000c1e1500 */
[----:B------:R-:W-:-:S02]  /*1100*/  IMAD.WIDE R58, R19, 0x2, R158 ;  /* 0x00000002133a7825 */ /* 0x000fc400078e029e */
[----:B------:R-:W4:Y:S02]  /*1110*/  LDG.E.U16 R56, [R56.64] ;  /* 0x0000000638387981 */ /* 0x000f24000c1e1500 */
[C---:B------:R-:W-:Y:S02]  /*1120*/  IMAD.WIDE R60, R19.reuse, 0x2, R156 ;  /* 0x00000002133c7825 */ /* 0x040fe400078e029c */
[----:B------:R-:W4:Y:S02]  /*1130*/  LDG.E.U16 R58, [R58.64] ;  /* 0x000000063a3a7981 */ /* 0x000f24000c1e1500 */
[----:B0-----:R-:W-:Y:S02]  /*1140*/  IMAD.WIDE R62, R19, 0x2, R154 ;  /* 0x00000002133e7825 */ /* 0x001fe400078e029a */
[----:B------:R-:W4:Y:S04]  /*1150*/  LDG.E.U16 R96, [R60.64] ;  /* 0x000000063c607981 */ /* 0x000f28000c1e1500 */
[----:B------:R-:W4:Y:S04]  /*1160*/  LDG.E.U16 R98, [R62.64] ;  /* 0x000000063e627981 */ /* 0x000f28000c1e1500 */
[----:B------:R-:W-:Y:S01]  /*1170*/  BAR.SYNC.DEFER_BLOCKING 0x0 ;  /* 0x0000000000007b1d */ /* 0x000fe20000010000 */
[----:B------:R-:W-:-:S04]  /*1180*/  LEA R145, R12, UR4, 0x1 ;  /* 0x000000040c917c11 */ /* 0x000fc8000f8e08ff */
[C---:B------:R-:W-:Y:S02]  /*1190*/  IADD3 R197, R145.reuse, 0x10, RZ ;  /* 0x0000001091c57810 */ /* 0x040fe40007ffe0ff */
[C---:B------:R-:W-:Y:S02]  /*11a0*/  IADD3 R207, R145.reuse, 0x18, RZ ;  /* 0x0000001891cf7810 */ /* 0x040fe40007ffe0ff */
[C---:B------:R-:W-:Y:S02]  /*11b0*/  IADD3 R203, R145.reuse, 0x20, RZ ;  /* 0x0000002091cb7810 */ /* 0x040fe40007ffe0ff */
[C---:B------:R-:W-:Y:S02]  /*11c0*/  IADD3 R199, R145.reuse, 0x28, RZ ;  /* 0x0000002891c77810 */ /* 0x040fe40007ffe0ff */
[C---:B------:R-:W-:Y:S01]  /*11d0*/  IADD3 R193, R145.reuse, 0x30, RZ ;  /* 0x0000003091c17810 */ /* 0x040fe20007ffe0ff */
[----:B--2---:R-:W-:Y:S04]  /*11e0*/  STS.U16 [R7], R76 ;  /* 0x0000004c07007388 */ /* 0x004fe80000000400 */
[----:B---3--:R-:W-:Y:S04]  /*11f0*/  STS.U16 [R7+0x200], R78 ;  /* 0x0002004e07007388 */ /* 0x008fe80000000400 */
[----:B-----5:R-:W-:Y:S04]  /*1200*/  STS.U16 [R7+0x400], R80 ;  /* 0x0004005007007388 */ /* 0x020fe80000000400 */
[----:B------:R-:W-:Y:S04]  /*1210*/  STS.U16 [R7+0x600], R82 ;  /* 0x0006005207007388 */ /* 0x000fe80000000400 */
[----:B------:R-:W-:Y:S04]  /*1220*/  STS.U16 [R7+0x800], R84 ;  /* 0x0008005407007388 */ /* 0x000fe80000000400 */
[----:B------:R-:W-:Y:S04]  /*1230*/  STS.U16 [R7+0xa00], R86 ;  /* 0x000a005607007388 */ /* 0x000fe80000000400 */
[----:B------:R-:W-:Y:S04]  /*1240*/  STS.U16 [R7+0xc00], R52 ;  /* 0x000c003407007388 */ /* 0x000fe80000000400 */
[----:B------:R-:W-:Y:S04]  /*1250*/  STS.U16 [R7+0xe00], R64 ;  /* 0x000e004007007388 */ /* 0x000fe80000000400 */
[----:B------:R-:W-:Y:S04]  /*1260*/  STS.U16 [R7+0x1000], R66 ;  /* 0x0010004207007388 */ /* 0x000fe80000000400 */
[----:B------:R-:W-:Y:S04]  /*1270*/  STS.U16 [R7+0x1200], R68 ;  /* 0x0012004407007388 */ /* 0x000fe80000000400 */
[----:B------:R-:W-:Y:S04]  /*1280*/  STS.U16 [R7+0x1400], R70 ;  /* 0x0014004607007388 */ /* 0x000fe80000000400 */
[----:B----4-:R-:W-:Y:S04]  /*1290*/  STS.U16 [R7+0x1600], R54 ;  /* 0x0016003607007388 */ /* 0x010fe80000000400 */
[----:B------:R-:W-:Y:S04]  /*12a0*/  STS.U16 [R7+0x1800], R56 ;  /* 0x0018003807007388 */ /* 0x000fe80000000400 */
[----:B------:R-:W-:Y:S04]  /*12b0*/  STS.U16 [R7+0x1a00], R58 ;  /* 0x001a003a07007388 */ /* 0x000fe80000000400 */
[----:B------:R-:W-:Y:S04]  /*12c0*/  STS.U16 [R7+0x1c00], R96 ;  /* 0x001c006007007388 */ /* 0x000fe80000000400 */
[----:B------:R-:W-:Y:S04]  /*12d0*/  STS.U16 [R7+0x1e00], R98 ;  /* 0x001e006207007388 */ /* 0x000fe80000000400 */
[----:B------:R-:W-:Y:S06]  /*12e0*/  BAR.SYNC.DEFER_BLOCKING 0x0 ;  /* 0x0000000000007b1d */ /* 0x000fec0000010000 */
[----:B------:R-:W-:Y:S04]  /*12f0*/  LDSM.16.MT88.4 R92, [R18+0x2000] ;  /* 0x00200000125c783b */ /* 0x000fe80000004200 */
[----:B------:R-:W0:Y:S04]  /*1300*/  LDSM.16.M88.4 R120, [R20] ;  /* 0x000000001478783b */ /* 0x000e280000000200 */
[----:B------:R-:W1:Y:S04]  /*1310*/  LDSM.16.M88.4 R88, [R20+0x200] ;  /* 0x000200001458783b */ /* 0x000e680000000200 */
[----:B------:R-:W2:Y:S04]  /*1320*/  LDSM.16.MT88.4 R80, [R18+0x2800] ;  /* 0x002800001250783b */ /* 0x000ea80000004200 */
[----:B------:R-:W3:Y:S04]  /*1330*/  LDSM.16.M88.4 R68, [R20+0x600] ;  /* 0x000600001444783b */ /* 0x000ee80000000200 */
[----:B------:R-:W4:Y:S04]  /*1340*/  LDSM.16.M88.4 R64, [R20+0x800] ;  /* 0x000800001440783b */ /* 0x000f280000000200 */
[----:B------:R-:W5:Y:S04]  /*1350*/  LDSM.16.M88.4 R56, [R20+0xc00] ;  /* 0x000c00001438783b */ /* 0x000f680000000200 */
[----:B------:R-:W2:Y:S04]  /*1360*/  LDSM.16.M88.4 R52, [R20+0xe00] ;  /* 0x000e00001434783b */ /* 0x000ea80000000200 */
[----:B------:R-:W3:Y:S04]  /*1370*/  LDSM.16.M88.4 R140, [R20+0x400] ;  /* 0x00040000148c783b */ /* 0x000ee80000000200 */
[----:B------:R-:W3:Y:S04]  /*1380*/  LDSM.16.M88.4 R60, [R20+0xa00] ;  /* 0x000a0000143c783b */ /* 0x000ee80000000200 */
[----:B------:R-:W4:Y:S01]  /*1390*/  LDSM.16.M88.4 R96, [R20+0x1200] ;  /* 0x001200001460783b */ /* 0x000f220000000200 */
[C---:B0-----:R-:W-:Y:S08]  /*13a0*/  HMMA.16816.F32 R76, R92.reuse, R120, RZ ;  /* 0x000000785c4c723c */ /* 0x041ff000000018ff */
[----:B-1----:R-:W-:Y:S11]  /*13b0*/  HMMA.16816.F32 R116, R92, R88, RZ ;  /* 0x000000585c74723c */ /* 0x002ff600000018ff */
[----:B------:R-:W-:Y:S05]  /*13c0*/  @!UPT UIADD3 URZ, URZ, URZ, URZ ;  /* 0x0000003f3f3ff290 */ /* 0x000fea000fffe03f */
[----:B--2---:R-:W-:Y:S01]  /*13d0*/  HMMA.16816.F32 R120, R80, R122, R76 ;  /* 0x0000007a5078723c */ /* 0x004fe2000000184c */
[----:B------:R-:W0:Y:S07]  /*13e0*/  LDSM.16.M88.4 R76, [R20+0x1000] ;  /* 0x00100000144c783b */ /* 0x000e2e0000000200 */
[----:B---3--:R-:W-:Y:S08]  /*13f0*/  HMMA.16816.F32 R132, R92, R68, RZ ;  /* 0x000000445c84723c */ /* 0x008ff000000018ff */
[----:B------:R-:W-:Y:S01]  /*1400*/  HMMA.16816.F32 R88, R80, R90, R116 ;  /* 0x0000005a5058723c */ /* 0x000fe20000001874 */
[----:B------:R-:W1:Y:S07]  /*1410*/  LDSM.16.M88.4 R116, [R20+0x1400] ;  /* 0x001400001474783b */ /* 0x000e6e0000000200 */
[C---:B----4-:R-:W-:Y:S08]  /*1420*/  HMMA.16816.F32 R104, R92.reuse, R64, RZ ;  /* 0x000000405c68723c */ /* 0x050ff000000018ff */
[C---:B-----5:R-:W-:Y:S08]  /*1430*/  HMMA.16816.F32 R84, R92.reuse, R56, RZ ;  /* 0x000000385c54723c */ /* 0x060ff000000018ff */
[C---:B------:R-:W-:Y:S08]  /*1440*/  HMMA.16816.F32 R108, R92.reuse, R52, RZ ;  /* 0x000000345c6c723c */ /* 0x040ff000000018ff */
[----:B------:R-:W-:Y:S01]  /*1450*/  HMMA.16816.F32 R136, R92, R140, RZ ;  /* 0x0000008c5c88723c */ /* 0x000fe200000018ff */
[----:B------:R-:W-:-:S07]  /*1460*/  LOP3.LUT R53, R145, 0x70, RZ, 0xfc, !PT ;  /* 0x0000007091357812 */ /* 0x000fce00078efcff */
[----:B------:R-:W-:Y:S01]  /*1470*/  HMMA.16816.F32 R100, R92, R60, RZ ;  /* 0x0000003c5c64723c */ /* 0x000fe200000018ff */
[-C--:B------:R-:W-:Y:S02]  /*1480*/  ISETP.GE.AND P2, PT, R16, R53.reuse, PT ;  /* 0x000000351000720c */ /* 0x080fe40003f46270 */
[----:B------:R-:W-:Y:S02]  /*1490*/  ISETP.GE.AND P3, PT, R22, R53, PT ;  /* 0x000000351600720c */ /* 0x000fe40003f66270 */
[C---:B------:R-:W-:Y:S02]  /*14a0*/  LOP3.LUT R57, R145.reuse, 0x79, RZ, 0xfc, !PT ;  /* 0x0000007991397812 */ /* 0x040fe400078efcff */
[----:B------:R-:W-:Y:S01]  /*14b0*/  LOP3.LUT R53, R145, 0x71, RZ, 0xfc, !PT ;  /* 0x0000007191357812 */ /* 0x000fe200078efcff */
[----:B------:R-:W-:Y:S01]  /*14c0*/  HMMA.16816.F32 R132, R80, R70, R132 ;  /* 0x000000465084723c */ /* 0x000fe20000001884 */
[C---:B------:R-:W-:Y:S02]  /*14d0*/  ISETP.GE.AND P5, PT, R16.reuse, R57, PT ;  /* 0x000000391000720c */ /* 0x040fe40003fa6270 */
[----:B------:R-:W-:-:S02]  /*14e0*/  ISETP.GE.AND P1, PT, R16, R53, PT ;  /* 0x000000351000720c */ /* 0x000fc40003f26270 */
[----:B------:R-:W-:-:S03]  /*14f0*/  ISETP.GE.AND P4, PT, R22, R53, PT ;  /* 0x000000351600720c */ /* 0x000fc60003f86270 */
[----:B------:R-:W-:Y:S01]  /*1500*/  HMMA.16816.F32 R68, R92, R96, RZ ;  /* 0x000000605c44723c */ /* 0x000fe200000018ff */
[----:B------:R-:W-:Y:S02]  /*1510*/  ISETP.GE.AND P0, PT, R22, R57, PT ;  /* 0x000000391600720c */ /* 0x000fe40003f06270 */
[----:B------:R-:W-:-:S05]  /*1520*/  LOP3.LUT R53, R145, 0x60, RZ, 0xfc, !PT ;  /* 0x0000006091357812 */ /* 0x000fca00078efcff */
[----:B------:R-:W-:Y:S01]  /*1530*/  HMMA.16816.F32 R104, R80, R66, R104 ;  /* 0x000000425068723c */ /* 0x000fe20000001868 */
[----:B------:R-:W-:Y:S02]  /*1540*/  SEL R191, RZ, 0x1fffe, P3 ;  /* 0x0001fffeffbf7807 */ /* 0x000fe40001800000 */
[----:B------:R-:W-:-:S05]  /*1550*/  SEL R140, RZ, 0x4, P5 ;  /* 0x00000004ff8c7807 */ /* 0x000fca0002800000 */
[----:B------:R-:W-:Y:S01]  /*1560*/  HMMA.16816.F32 R84, R80, R58, R84 ;  /* 0x0000003a5054723c */ /* 0x000fe20000001854 */
[----:B------:R-:W2:Y:S01]  /*1570*/  LDSM.16.M88.4 R56, [R20+0x1600] ;  /* 0x001600001438783b */ /* 0x000ea20000000200 */
[----:B------:R-:W-:-:S06]  /*1580*/  ISETP.GE.AND P5, PT, R22, R53, PT ;  /* 0x000000351600720c */ /* 0x000fcc0003fa6270 */
[----:B------:R-:W-:Y:S07]  /*1590*/  HMMA.16816.F32 R108, R80, R54, R108 ;  /* 0x00000036506c723c */ /* 0x000fee000000186c */
[----:B------:R-:W-:Y:S01]  /*15a0*/  LOP3.LUT R55, R145, 0x78, RZ, 0xfc, !PT ;  /* 0x0000007891377812 */ /* 0x000fe200078efcff */
[----:B0-----:R-:W-:Y:S03]  /*15b0*/  HMMA.16816.F32 R64, R92, R76, RZ ;  /* 0x0000004c5c40723c */ /* 0x001fe600000018ff */
[----:B------:R-:W-:-:S02]  /*15c0*/  ISETP.GE.AND P6, PT, R16, R55, PT ;  /* 0x000000371000720c */ /* 0x000fc40003fc6270 */
[----:B------:R-:W-:-:S03]  /*15d0*/  ISETP.GE.AND P3, PT, R22, R55, PT ;  /* 0x000000371600720c */ /* 0x000fc60003f66270 */
[----:B------:R-:W-:Y:S01]  /*15e0*/  HMMA.16816.F32 R136, R80, R142, R136 ;  /* 0x0000008e5088723c */ /* 0x000fe20000001888 */
[----:B------:R-:W-:-:S06]  /*15f0*/  LOP3.LUT R77, R145, 0x61, RZ, 0xfc, !PT ;  /* 0x00000061914d7812 */ /* 0x000fcc00078efcff */
[----:B------:R-:W-:Y:S02]  /*1600*/  SEL R142, RZ, 0x1, P4 ;  /* 0x00000001ff8e7807 */ /* 0x000fe40002000000 */
[----:B------:R-:W-:Y:S02]  /*1610*/  ISETP.GE.AND P4, PT, R16, R53, PT ;  /* 0x000000351000720c */ /* 0x000fe40003f86270 */
[----:B------:R-:W0:Y:S01]  /*1620*/  LDSM.16.M88.4 R52, [R20+0x1800] ;  /* 0x001800001434783b */ /* 0x000e220000000200 */
[----:B------:R-:W-:Y:S01]  /*1630*/  HMMA.16816.F32 R100, R80, R62, R100 ;  /* 0x0000003e5064723c */ /* 0x000fe20000001864 */
[----:B------:R-:W-:Y:S02]  /*1640*/  SEL R189, RZ, 0x1fffe, P3 ;  /* 0x0001fffeffbd7807 */ /* 0x000fe40001800000 */
[----:B------:R-:W-:Y:S02]  /*1650*/  ISETP.GE.AND P3, PT, R22, R77, PT ;  /* 0x0000004d1600720c */ /* 0x000fe40003f66270 */
[----:B------:R-:W-:-:S03]  /*1660*/  LOP3.LUT R141, R145, 0x69, RZ, 0xfc, !PT ;  /* 0x00000069918d7812 */ /* 0x000fc600078efcff */
[----:B-1----:R-:W-:Y:S01]  /*1670*/  HMMA.16816.F32 R60, R92, R116, RZ ;  /* 0x000000745c3c723c */ /* 0x002fe200000018ff */
[----:B------:R-:W-:Y:S02]  /*1680*/  SEL R143, RZ, 0x1fffe, P5 ;  /* 0x0001fffeff8f7807 */ /* 0x000fe40002800000 */
[----:B------:R-:W-:-:S04]  /*1690*/  ISETP.GE.AND P5, PT, R22, R141, PT ;  /* 0x0000008d1600720c */ /* 0x000fc80003fa6270 */
[----:B------:R-:W-:Y:S02]  /*16a0*/  LOP3.LUT R117, R145, 0x68, RZ, 0xfc, !PT ;  /* 0x0000006891757812 */ /* 0x000fe400078efcff */
[----:B------:R-:W-:Y:S02]  /*16b0*/  SEL R116, RZ, 0x1, P3 ;  /* 0x00000001ff747807 */ /* 0x000fe40001800000 */
[----:B------:R-:W-:Y:S01]  /*16c0*/  ISETP.GE.AND P3, PT, R22, R117, PT ;  /* 0x000000751600720c */ /* 0x000fe20003f66270 */
[----:B------:R-:W-:Y:S01]  /*16d0*/  HMMA.16816.F32 R96, R80, R98, R68 ;  /* 0x000000625060723c */ /* 0x000fe20000001844 */
[----:B------:R-:W-:Y:S02]  /*16e0*/  SEL R187, RZ, 0x7fff8, P6 ;  /* 0x0007fff8ffbb7807 */ /* 0x000fe40003000000 */
[----:B------:R-:W-:-:S04]  /*16f0*/  ISETP.GE.AND P6, PT, R16, R77, PT ;  /* 0x0000004d1000720c */ /* 0x000fc80003fc6270 */
[----:B------:R-:W-:Y:S02]  /*1700*/  SEL R70, RZ, 0x1, P0 ;  /* 0x00000001ff467807 */ /* 0x000fe40000000000 */
[----:B------:R-:W-:Y:S02]  /*1710*/  SEL R68, RZ, 0x1, P5 ;  /* 0x00000001ff447807 */ /* 0x000fe40002800000 */
[----:B------:R-:W-:Y:S01]  /*1720*/  SEL R69, RZ, 0x1fffe, P3 ;  /* 0x0001fffeff457807 */ /* 0x000fe20001800000 */
[----:B------:R-:W-:Y:S01]  /*1730*/  HMMA.16816.F32 R76, R80, R78, R64 ;  /* 0x0000004e504c723c */ /* 0x000fe20000001840 */
[----:B------:R-:W1:Y:S01]  /*1740*/  LDSM.16.M88.4 R64, [R20+0x1a00] ;  /* 0x001a00001440783b */ /* 0x000e620000000200 */
[----:B------:R-:W-:Y:S01]  /*1750*/  IMAD.IADD R189, R70, 0x1, R189 ;  /* 0x0000000146bd7824 */ /* 0x000fe200078e02bd */
[----:B------:R-:W-:Y:S01]  /*1760*/  ISETP.GE.AND P3, PT, R16, R141, PT ;  /* 0x0000008d1000720c */ /* 0x000fe20003f66270 */
[----:B------:R-:W-:Y:S01]  /*1770*/  IMAD.IADD R70, R68, 0x1, R69 ;  /* 0x0000000144467824 */ /* 0x000fe200078e0245 */
[----:B------:R-:W-:Y:S01]  /*1780*/  ISETP.GE.AND P5, PT, R16, R117, PT ;  /* 0x000000751000720c */ /* 0x000fe20003fa6270 */
[----:B------:R-:W-:Y:S01]  /*1790*/  IMAD.IADD R142, R142, 0x1, R191 ;  /* 0x000000018e8e7824 */ /* 0x000fe200078e02bf */
[----:B------:R-:W-:-:S02]  /*17a0*/  SEL R68, RZ, 0x4, P3 ;  /* 0x00000004ff447807 */ /* 0x000fc40001800000 */
[----:B------:R-:W-:Y:S02]  /*17b0*/  SEL R69, RZ, 0x7fff8, P5 ;  /* 0x0007fff8ff457807 */ /* 0x000fe40002800000 */
[----:B------:R-:W-:Y:S02]  /*17c0*/  LOP3.LUT R70, R70, 0x3, RZ, 0xc0, !PT ;  /* 0x0000000346467812 */ /* 0x000fe400078ec0ff */
[----:B------:R-:W-:Y:S01]  /*17d0*/  LOP3.LUT R189, R189, 0x3, RZ, 0xc0, !PT ;  /* 0x00000003bdbd7812 */ /* 0x000fe200078ec0ff */
[----:B------:R-:W-:Y:S01]  /*17e0*/  IMAD.IADD R116, R116, 0x1, R143 ;  /* 0x0000000174747824 */ /* 0x000fe200078e028f */
[----:B------:R-:W-:Y:S02]  /*17f0*/  IADD3 R68, R70, R69, R68 ;  /* 0x0000004546447210 */ /* 0x000fe40007ffe044 */
[----:B------:R-:W-:Y:S02]  /*1800*/  IADD3 R187, R189, R187, R140 ;  /* 0x000000bbbdbb7210 */ /* 0x000fe40007ffe08c */
[----:B------:R-:W-:-:S02]  /*1810*/  SEL R70, RZ, 0x7fff8, P2 ;  /* 0x0007fff8ff467807 */ /* 0x000fc40001000000 */
[----:B------:R-:W-:Y:S02]  /*1820*/  SEL R69, RZ, 0x4, P1 ;  /* 0x00000004ff457807 */ /* 0x000fe40000800000 */
[----:B------:R-:W-:Y:S02]  /*1830*/  LOP3.LUT R71, R142, 0x3, RZ, 0xc0, !PT ;  /* 0x000000038e477812 */ /* 0x000fe400078ec0ff */
[----:B--2---:R-:W-:Y:S01]  /*1840*/  HMMA.16816.F32 R140, R92, R56, RZ ;  /* 0x000000385c8c723c */ /* 0x004fe200000018ff */
[----:B------:R-:W-:Y:S02]  /*1850*/  LOP3.LUT R116, R116, 0x3, RZ, 0xc0, !PT ;  /* 0x0000000374747812 */ /* 0x000fe400078ec0ff */
[----:B------:R-:W-:Y:S02]  /*1860*/  IADD3 R70, R71, R70, R69 ;  /* 0x0000004647467210 */ /* 0x000fe40007ffe045 */
[----:B------:R-:W-:Y:S02]  /*1870*/  LOP3.LUT R187, R187, 0xf, RZ, 0xc0, !PT ;  /* 0x0000000fbbbb7812 */ /* 0x000fe400078ec0ff */
[----:B------:R-:W-:-:S02]  /*1880*/  SEL R57, RZ, 0x7fff8, P4 ;  /* 0x0007fff8ff397807 */ /* 0x000fc40002000000 */
[----:B------:R-:W-:Y:S02]  /*1890*/  SEL R56, RZ, 0x4, P6 ;  /* 0x00000004ff387807 */ /* 0x000fe40003000000 */
[----:B------:R-:W-:Y:S01]  /*18a0*/  SHF.L.U32 R68, R68, 0x8, RZ ;  /* 0x0000000844447819 */ /* 0x000fe200000006ff */
[----:B------:R-:W-:Y:S01]  /*18b0*/  HMMA.16816.F32 R60, R80, R118, R60 ;  /* 0x00000076503c723c */ /* 0x000fe2000000183c */
[----:B------:R-:W-:Y:S01]  /*18c0*/  IADD3 R57, R116, R57, R56 ;  /* 0x0000003974397210 */ /* 0x000fe20007ffe038 */
[----:B------:R-:W-:-:S06]  /*18d0*/  IMAD R70, R70, 0x10, R187 ;  /* 0x0000001046467824 */ /* 0x000fcc00078e02bb */
[----:B0-----:R-:W-:Y:S07]  /*18e0*/  HMMA.16816.F32 R116, R92, R52, RZ ;  /* 0x000000345c74723c */ /* 0x001fee00000018ff */
[----:B------:R-:W-:Y:S02]  /*18f0*/  LOP3.LUT R52, R68, 0xf00, RZ, 0xe2, !PT ;  /* 0x00000f0044347812 */ /* 0x000fe400078ee2ff */
[----:B------:R-:W-:-:S03]  /*1900*/  LOP3.LUT R53, R70, 0xff, RZ, 0xc0, !PT ;  /* 0x000000ff46357812 */ /* 0x000fc600078ec0ff */
[----:B------:R-:W-:-:S04]  /*1910*/  IMAD R52, R57, 0x1000, R52 ;  /* 0x0000100039347824 */ /* 0x000fc800078e0234 */
[----:B------:R-:W-:Y:S01]  /*1920*/  IMAD.IADD R52, R52, 0x1, R53 ;  /* 0x0000000134347824 */ /* 0x000fe200078e0235 */
[----:B------:R-:W-:Y:S01]  /*1930*/  IADD3 R53, R145, 0x8, RZ ;  /* 0x0000000891357810 */ /* 0x000fe20007ffe0ff */
[----:B------:R-:W-:-:S03]  /*1940*/  FMUL R88, R88, c[0x0][0x188] ;  /* 0x0000620058587a20 */ /* 0x000fc60000400000 */
[----:B------:R-:W-:Y:S01]  /*1950*/  ISETP.GE.AND P6, PT, R16, R53, PT ;  /* 0x000000351000720c */ /* 0x000fe20003fc6270 */
[----:B-1----:R-:W-:Y:S01]  /*1960*/  HMMA.16816.F32 R68, R92, R64, RZ ;  /* 0x000000405c44723c */ /* 0x002fe200000018ff */
[----:B------:R-:W-:Y:S02]  /*1970*/  FMUL R136, R136, c[0x0][0x188] ;  /* 0x0000620088887a20 */ /* 0x000fe40000400000 */
[----:B------:R-:W-:Y:S02]  /*1980*/  FSEL R218, R88, -INF , P6 ;  /* 0xff80000058da7808 */ /* 0x000fe40003000000 */
[----:B------:R-:W-:Y:S01]  /*1990*/  ISETP.GE.AND P6, PT, R16, R197, PT ;  /* 0x000000c51000720c */ /* 0x000fe20003fc6270 */
[----:B------:R-:W-:Y:S02]  /*19a0*/  FMUL R132, R132, c[0x0][0x188] ;  /* 0x0000620084847a20 */ /* 0x000fe40000400000 */
[----:B------:R-:W-:Y:S01]  /*19b0*/  HMMA.16816.F32 R56, R80, R58, R140 ;  /* 0x0000003a5038723c */ /* 0x000fe2000000188c */
[----:B------:R-:W-:-:S02]  /*19c0*/  FSEL R136, R136, -INF , P6 ;  /* 0xff80000088887808 */ /* 0x000fc40003000000 */
[----:B------:R-:W-:Y:S01]  /*19d0*/  ISETP.GE.AND P6, PT, R16, R207, PT ;  /* 0x000000cf1000720c */ /* 0x000fe20003fc6270 */
[----:B------:R-:W-:-:S03]  /*19e0*/  FMUL R104, R104, c[0x0][0x188] ;  /* 0x0000620068687a20 */ /* 0x000fc60000400000 */
[----:B------:R-:W-:Y:S02]  /*19f0*/  FSEL R132, R132, -INF , P6 ;  /* 0xff80000084847808 */ /* 0x000fe40003000000 */
[----:B------:R-:W-:Y:S01]  /*1a00*/  ISETP.GE.AND P6, PT, R16, R203, PT ;  /* 0x000000cb1000720c */ /* 0x000fe20003fc6270 */
[----:B------:R-:W-:Y:S01]  /*1a10*/  FMUL R100, R100, c[0x0][0x188] ;  /* 0x0000620064647a20 */ /* 0x000fe20000400000 */
[----:B------:R-:W-:Y:S02]  /*1a20*/  LOP3.LUT R186, R52, 0xffff, RZ, 0xc0, !PT ;  /* 0x0000ffff34ba7812 */ /* 0x000fe400078ec0ff */
[----:B------:R-:W-:Y:S02]  /*1a30*/  FSEL R212, R104, -INF , P6 ;  /* 0xff80000068d47808 */ /* 0x000fe40003000000 */
[----:B------:R-:W-:Y:S01]  /*1a40*/  ISETP.GE.AND P6, PT, R16, R199, PT ;  /* 0x000000c71000720c */ /* 0x000fe20003fc6270 */
[----:B------:R-:W-:Y:S01]  /*1a50*/  FMUL R84, R84, c[0x0][0x188] ;  /* 0x0000620054547a20 */ /* 0x000fe20000400000 */
[--C-:B------:R-:W-:Y:S01]  /*1a60*/  SHF.R.U32.HI R64, RZ, 0xe, R186.reuse ;  /* 0x0000000eff407819 */ /* 0x100fe200000116ba */
[----:B------:R-:W-:Y:S01]  /*1a70*/  FMUL R224, R121, c[0x0][0x188] ;  /* 0x0000620079e07a20 */ /* 0x000fe20000400000 */
[----:B------:R-:W-:-:S02]  /*1a80*/  SHF.R.U32.HI R52, RZ, 0xf, R186 ;  /* 0x0000000fff347819 */ /* 0x000fc400000116ba */
[----:B------:R-:W-:Y:S02]  /*1a90*/  FSEL R206, R100, -INF , P6 ;  /* 0xff80000064ce7808 */ /* 0x000fe40003000000 */
[----:B------:R-:W-:Y:S02]  /*1aa0*/  ISETP.GE.AND P6, PT, R16, R193, PT ;  /* 0x000000c11000720c */ /* 0x000fe40003fc6270 */
[----:B------:R-:W-:Y:S01]  /*1ab0*/  IADD3 R121, R145, 0x39, RZ ;  /* 0x0000003991797810 */ /* 0x000fe20007ffe0ff */
[----:B------:R-:W-:Y:S01]  /*1ac0*/  HMMA.16816.F32 R68, R80, R66, R68 ;  /* 0x000000425044723c */ /* 0x000fe20000001844 */
[----:B------:R-:W-:Y:S01]  /*1ad0*/  LOP3.LUT P5, RZ, R52, 0x1, RZ, 0xc0, !PT ;  /* 0x0000000134ff7812 */ /* 0x000fe200078ac0ff */
[----:B------:R-:W-:Y:S01]  /*1ae0*/  FMUL R104, R109, c[0x0][0x188] ;  /* 0x000062006d687a20 */ /* 0x000fe20000400000 */
[----:B------:R-:W-:Y:S02]  /*1af0*/  LOP3.LUT P3, RZ, R64, 0x1, RZ, 0xc0, !PT ;  /* 0x0000000140ff7812 */ /* 0x000fe4000786c0ff */
[----:B------:R-:W-:Y:S01]  /*1b00*/  SHF.R.U32.HI R52, RZ, 0xb, R186 ;  /* 0x0000000bff347819 */ /* 0x000fe200000116ba */
[----:B------:R-:W0:Y:S01]  /*1b10*/  LDSM.16.M88.4 R64, [R20+0x1c00] ;  /* 0x001c00001440783b */ /* 0x000e220000000200 */
[----:B------:R-:W-:-:S02]  /*1b20*/  FSEL R202, R84, -INF , P6 ;  /* 0xff80000054ca7808 */ /* 0x000fc40003000000 */
[----:B------:R-:W-:Y:S02]  /*1b30*/  ISETP.GE.AND P6, PT, R16, R121, PT ;  /* 0x000000791000720c */ /* 0x000fe40003fc6270 */
[----:B------:R-:W-:Y:S02]  /*1b40*/  LOP3.LUT R189, R145, 0x59, RZ, 0xfc, !PT ;  /* 0x0000005991bd7812 */ /* 0x000fe400078efcff */
[----:B------:R-:W-:Y:S01]  /*1b50*/  LOP3.LUT P2, RZ, R52, 0x1, RZ, 0xc0, !PT ;  /* 0x0000000134ff7812 */ /* 0x000fe2000784c0ff */
[----:B------:R-:W-:Y:S01]  /*1b60*/  FMUL R52, R57, c[0x0][0x188] ;  /* 0x0000620039347a20 */ /* 0x000fe20000400000 */
[----:B------:R-:W-:Y:S02]  /*1b70*/  SHF.R.U32.HI R53, RZ, 0xa, R186 ;  /* 0x0000000aff357819 */ /* 0x000fe400000116ba */
[----:B------:R-:W-:Y:S02]  /*1b80*/  FSEL R104, R104, -INF , P6 ;  /* 0xff80000068687808 */ /* 0x000fe40003000000 */
[----:B------:R-:W-:Y:S01]  /*1b90*/  ISETP.GE.AND P6, PT, R16, R189, PT ;  /* 0x000000bd1000720c */ /* 0x000fe20003fc6270 */
[----:B------:R-:W-:Y:S01]  /*1ba0*/  FMUL R84, R56, c[0x0][0x188] ;  /* 0x0000620038547a20 */ /* 0x000fe20000400000 */
[----:B------:R-:W-:Y:S01]  /*1bb0*/  HMMA.16816.F32 R116, R80, R54, R116 ;  /* 0x000000365074723c */ /* 0x000fe20000001874 */
[----:B------:R-:W-:-:S02]  /*1bc0*/  LOP3.LUT P1, RZ, R53, 0x1, RZ, 0xc0, !PT ;  /* 0x0000000135ff7812 */ /* 0x000fc4000782c0ff */
[----:B------:R-:W-:Y:S02]  /*1bd0*/  FSEL R56, R52, -INF , P6 ;  /* 0xff80000034387808 */ /* 0x000fe40003000000 */
[----:B------:R-:W1:Y:S01]  /*1be0*/  LDSM.16.M88.4 R52, [R20+0x1e00] ;  /* 0x001e00001434783b */ /* 0x000e620000000200 */
[----:B------:R-:W-:Y:S01]  /*1bf0*/  IADD3 R187, R145, 0x38, RZ ;  /* 0x0000003891bb7810 */ /* 0x000fe20007ffe0ff */
[----:B------:R-:W-:-:S03]  /*1c00*/  FMUL R108, R108, c[0x0][0x188] ;  /* 0x000062006c6c7a20 */ /* 0x000fc60000400000 */
[----:B------:R-:W-:Y:S02]  /*1c10*/  ISETP.GE.AND P4, PT, R16, R187, PT ;  /* 0x000000bb1000720c */ /* 0x000fe40003f86270 */
[----:B------:R-:W-:Y:S02]  /*1c20*/  IADD3 R211, R145, 0x9, RZ ;  /* 0x0000000991d37810 */ /* 0x000fe40007ffe0ff */
[----:B------:R-:W-:Y:S02]  /*1c30*/  FSEL R108, R108, -INF , P4 ;  /* 0xff8000006c6c7808 */ /* 0x000fe40002000000 */
[----:B------:R-:W-:Y:S01]  /*1c40*/  ISETP.GT.AND P4, PT, R16, R145, PT ;  /* 0x000000911000720c */ /* 0x000fe20003f84270 */
[----:B------:R-:W-:Y:S01]  /*1c50*/  FMUL R89, R89, c[0x0][0x188] ;  /* 0x0000620059597a20 */ /* 0x000fe20000400000 */
[----:B------:R-:W-:Y:S02]  /*1c60*/  IADD3 R209, R145, 0x11, RZ ;  /* 0x0000001191d17810 */ /* 0x000fe40007ffe0ff */
[----:B------:R-:W-:-:S02]  /*1c70*/  FSEL R224, R224, -INF , P4 ;  /* 0xff800000e0e07808 */ /* 0x000fc40002000000 */
[C---:B------:R-:W-:Y:S01]  /*1c80*/  ISETP.GE.AND P4, PT, R16.reuse, R211, PT ;  /* 0x000000d31000720c */ /* 0x040fe20003f86270 */
[----:B------:R-:W-:Y:S01]  /*1c90*/  FMUL R137, R137, c[0x0][0x188] ;  /* 0x0000620089897a20 */ /* 0x000fe20000400000 */
[----:B------:R-:W-:Y:S02]  /*1ca0*/  IADD3 R205, R145, 0x19, RZ ;  /* 0x0000001991cd7810 */ /* 0x000fe40007ffe0ff */
[----:B------:R-:W-:Y:S02]  /*1cb0*/  FSEL R220, R89, -INF , P4 ;  /* 0xff80000059dc7808 */ /* 0x000fe40002000000 */
[----:B------:R-:W-:Y:S01]  /*1cc0*/  ISETP.GE.AND P4, PT, R16, R209, PT ;  /* 0x000000d11000720c */ /* 0x000fe20003f86270 */
[----:B------:R-:W-:Y:S01]  /*1cd0*/  FMUL R133, R133, c[0x0][0x188] ;  /* 0x0000620085857a20 */ /* 0x000fe20000400000 */
[----:B------:R-:W-:Y:S02]  /*1ce0*/  IADD3 R201, R145, 0x21, RZ ;  /* 0x0000002191c97810 */ /* 0x000fe40007ffe0ff */
[----:B------:R-:W-:-:S02]  /*1cf0*/  FSEL R214, R137, -INF , P4 ;  /* 0xff80000089d67808 */ /* 0x000fc40002000000 */
[C---:B------:R-:W-:Y:S01]  /*1d00*/  ISETP.GE.AND P4, PT, R16.reuse, R205, PT ;  /* 0x000000cd1000720c */ /* 0x040fe20003f86270 */
[----:B------:R-:W-:Y:S01]  /*1d10*/  FMUL R105, R105, c[0x0][0x188] ;  /* 0x0000620069697a20 */ /* 0x000fe20000400000 */
[----:B0-----:R-:W-:Y:S02]  /*1d20*/  HMMA.16816.F32 R140, R92, R64, RZ ;  /* 0x000000405c8c723c */ /* 0x001fe400000018ff */
[----:B------:R-:W-:Y:S02]  /*1d30*/  FSEL R216, R133, -INF , P4 ;  /* 0xff80000085d87808 */ /* 0x000fe40002000000 */
[----:B------:R-:W-:Y:S02]  /*1d40*/  ISETP.GE.AND P4, PT, R16, R201, PT ;  /* 0x000000c91000720c */ /* 0x000fe40003f86270 */
[----:B------:R-:W-:Y:S01]  /*1d50*/  IADD3 R195, R145, 0x29, RZ ;  /* 0x0000002991c37810 */ /* 0x000fe20007ffe0ff */
[----:B------:R-:W-:Y:S01]  /*1d60*/  FMUL R101, R101, c[0x0][0x188] ;  /* 0x0000620065657a20 */ /* 0x000fe20000400000 */
[----:B------:R-:W-:-:S02]  /*1d70*/  FSEL R210, R105, -INF , P4 ;  /* 0xff80000069d27808 */ /* 0x000fc40002000000 */
[C---:B------:R-:W-:Y:S02]  /*1d80*/  ISETP.GE.AND P4, PT, R16.reuse, R195, PT ;  /* 0x000000c31000720c */ /* 0x040fe40003f86270 */
[C---:B------:R-:W-:Y:S02]  /*1d90*/  LOP3.LUT R213, R145.reuse, 0x58, RZ, 0xfc, !PT ;  /* 0x0000005891d57812 */ /* 0x040fe400078efcff */
[----:B------:R-:W-:Y:S01]  /*1da0*/  IADD3 R191, R145, 0x31, RZ ;  /* 0x0000003191bf7810 */ /* 0x000fe20007ffe0ff */
[----:B------:R-:W-:Y:S01]  /*1db0*/  FMUL R85, R85, c[0x0][0x188] ;  /* 0x0000620055557a20 */ /* 0x000fe20000400000 */
[----:B------:R-:W-:Y:S01]  /*1dc0*/  FSEL R208, R101, -INF , P4 ;  /* 0xff80000065d07808 */ /* 0x000fe20002000000 */
[----:B-1----:R-:W-:Y:S01]  /*1dd0*/  HMMA.16816.F32 R92, R92, R52, RZ ;  /* 0x000000345c5c723c */ /* 0x002fe200000018ff */
[C---:B------:R-:W-:Y:S02]  /*1de0*/  ISETP.GE.AND P6, PT, R16.reuse, R213, PT ;  /* 0x000000d51000720c */ /* 0x040fe40003fc6270 */
[----:B------:R-:W-:-:S02]  /*1df0*/  ISETP.GE.AND P4, PT, R16, R191, PT ;  /* 0x000000bf1000720c */ /* 0x000fc40003f86270 */
[----:B------:R-:W-:Y:S01]  /*1e00*/  LOP3.LUT R57, R145, 0x51, RZ, 0xfc, !PT ;  /* 0x0000005191397812 */ /* 0x000fe200078efcff */
[----:B------:R-:W-:Y:S01]  /*1e10*/  FMUL R61, R61, c[0x0][0x188] ;  /* 0x000062003d3d7a20 */ /* 0x000fe20000400000 */
[----:B------:R-:W-:Y:S02]  /*1e20*/  FSEL R84, R84, -INF , P6 ;  /* 0xff80000054547808 */ /* 0x000fe40003000000 */
[----:B------:R-:W-:Y:S02]  /*1e30*/  FSEL R198, R85, -INF , P4 ;  /* 0xff80000055c67808 */ /* 0x000fe40002000000 */
[----:B------:R-:W-:Y:S02]  /*1e40*/  ISETP.GE.AND P6, PT, R16, R57, PT ;  /* 0x000000391000720c */ /* 0x000fe40003fc6270 */
[----:B------:R-:W-:Y:S01]  /*1e50*/  LOP3.LUT R85, R145, 0x50, RZ, 0xfc, !PT ;  /* 0x0000005091557812 */ /* 0x000fe200078efcff */
[----:B------:R-:W-:Y:S01]  /*1e60*/  FMUL R120, R120, c[0x0][0x188] ;  /* 0x0000620078787a20 */ /* 0x000fe20000400000 */
[----:B------:R-:W-:Y:S01]  /*1e70*/  ISETP.GE.AND P4, PT, R16, R145, PT ;  /* 0x000000911000720c */ /* 0x000fe20003f86270 */
[----:B------:R-:W-:Y:S01]  /*1e80*/  FMUL R88, R60, c[0x0][0x188] ;  /* 0x000062003c587a20 */ /* 0x000fe20000400000 */
[----:B------:R-:W-:-:S02]  /*1e90*/  FSEL R60, R61, -INF , P6 ;  /* 0xff8000003d3c7808 */ /* 0x000fc40003000000 */
[----:B------:R-:W-:Y:S02]  /*1ea0*/  ISETP.GE.AND P6, PT, R16, R85, PT ;  /* 0x000000551000720c */ /* 0x000fe40003fc6270 */
[----:B------:R-:W-:Y:S01]  /*1eb0*/  LOP3.LUT R105, R145, 0x49, RZ, 0xfc, !PT ;  /* 0x0000004991697812 */ /* 0x000fe200078efcff */
[----:B------:R-:W-:Y:S01]  /*1ec0*/  FMUL R97, R97, c[0x0][0x188] ;  /* 0x0000620061617a20 */ /* 0x000fe20000400000 */
[----:B------:R-:W-:Y:S01]  /*1ed0*/  FSEL R120, R120, -INF , P4 ;  /* 0xff80000078787808 */ /* 0x000fe20002000000 */
[----:B------:R-:W-:Y:S01]  /*1ee0*/  HMMA.16816.F32 R140, R80, R66, R140 ;  /* 0x00000042508c723c */ /* 0x000fe2000000188c */
[----:B------:R-:W-:Y:S02]  /*1ef0*/  FSEL R88, R88, -INF , P6 ;  /* 0xff80000058587808 */ /* 0x000fe40003000000 */
[----:B------:R-:W-:Y:S02]  /*1f00*/  ISETP.GE.AND P6, PT, R16, R105, PT ;  /* 0x000000691000720c */ /* 0x000fe40003fc6270 */
[----:B------:R-:W-:Y:S01]  /*1f10*/  LOP3.LUT R109, R145, 0x48, RZ, 0xfc, !PT ;  /* 0x00000048916d7812 */ /* 0x000fe200078efcff */
[----:B------:R-:W-:Y:S01]  /*1f20*/  FMUL R192, R96, c[0x0][0x188] ;  /* 0x0000620060c07a20 */ /* 0x000fe20000400000 */
[----:B------:R-:W-:-:S02]  /*1f30*/  FMNMX R61, R120, R224, !PT ;  /* 0x000000e0783d7209 */ /* 0x000fc40007800000 */
[----:B------:R-:W-:Y:S02]  /*1f40*/  FSEL R96, R97, -INF , P6 ;  /* 0xff80000061607808 */ /* 0x000fe40003000000 */
[----:B------:R-:W-:Y:S02]  /*1f50*/  ISETP.GE.AND P6, PT, R16, R109, PT ;  /* 0x0000006d1000720c */ /* 0x000fe40003fc6270 */
[----:B------:R-:W-:Y:S02]  /*1f60*/  FMNMX R61, R218, R61, !PT ;  /* 0x0000003dda3d7209 */ /* 0x000fe40007800000 */
[----:B------:R-:W-:Y:S01]  /*1f70*/  LOP3.LUT R137, R145, 0x41, RZ, 0xfc, !PT ;  /* 0x0000004191897812 */ /* 0x000fe200078efcff */
[----:B------:R-:W-:Y:S01]  /*1f80*/  FMUL R77, R77, c[0x0][0x188] ;  /* 0x000062004d4d7a20 */ /* 0x000fe20000400000 */
[----:B------:R-:W-:Y:S01]  /*1f90*/  FSEL R192, R192, -INF , P6 ;  /* 0xff800000c0c07808 */ /* 0x000fe20003000000 */
[----:B------:R-:W-:Y:S01]  /*1fa0*/  HMMA.16816.F32 R92, R80, R54, R92 ;  /* 0x00000036505c723c */ /* 0x000fe2000000185c */
[----:B------:R-:W-:-:S02]  /*1fb0*/  FMNMX R61, R220, R61, !PT ;  /* 0x0000003ddc3d7209 */ /* 0x000fc40007800000 */
[----:B------:R-:W-:Y:S02]  /*1fc0*/  ISETP.GE.AND P6, PT, R16, R137, PT ;  /* 0x000000891000720c */ /* 0x000fe40003fc6270 */
[----:B------:R-:W-:Y:S01]  /*1fd0*/  LOP3.LUT R133, R145, 0x40, RZ, 0xfc, !PT ;  /* 0x0000004091857812 */ /* 0x000fe200078efcff */
[----:B------:R-:W-:Y:S01]  /*1fe0*/  FMUL R68, R68, c[0x0][0x188] ;  /* 0x0000620044447a20 */ /* 0x000fe20000400000 */
[----:B------:R-:W-:Y:S01]  /*1ff0*/  FMNMX R89, R136, R61, !PT ;  /* 0x0000003d88597209 */ /* 0x000fe20007800000 */
[----:B------:R-:W-:Y:S01]  /*2000*/  FMUL R76, R76, c[0x0][0x188] ;  /* 0x000062004c4c7a20 */ /* 0x000fe20000400000 */
[----:B------:R-:W-:Y:S01]  /*2010*/  FSEL R196, R77, -INF , P6 ;  /* 0xff8000004dc47808 */ /* 0x000fe20003000000 */
[----:B------:R-:W-:Y:S01]  /*2020*/  FMUL R61, R116, c[0x0][0x188] ;  /* 0x00006200743d7a20 */ /* 0x000fe20000400000 */
[----:B------:R-:W-:Y:S01]  /*2030*/  SHF.R.U32.HI R64, RZ, 0x2, R186 ;  /* 0x00000002ff407819 */ /* 0x000fe200000116ba */
[----:B------:R-:W-:Y:S01]  /*2040*/  IMAD.WIDE R222, R8, 0x2, R152 ;  /* 0x0000000208de7825 */ /* 0x000fe200078e0298 */
[----:B------:R-:W-:-:S02]  /*2050*/  ISETP.GE.AND P6, PT, R16, R133, PT ;  /* 0x000000851000720c */ /* 0x000fc40003fc6270 */
[----:B------:R-:W-:Y:S01]  /*2060*/  FSEL R100, R68, -INF , !P2 ;  /* 0xff80000044647808 */ /* 0x000fe20005000000 */
[----:B------:R-:W-:Y:S01]  /*2070*/  FMUL R117, R117, c[0x0][0x188] ;  /* 0x0000620075757a20 */ /* 0x000fe20000400000 */
[----:B------:R-:W-:Y:S01]  /*2080*/  FSEL R116, R76, -INF , P6 ;  /* 0xff8000004c747808 */ /* 0x000fe20003000000 */
[----:B------:R-:W-:Y:S01]  /*2090*/  IMAD.WIDE R226, R8, 0x2, R28 ;  /* 0x0000000208e27825 */ /* 0x000fe200078e021c */
[----:B------:R-:W-:Y:S02]  /*20a0*/  LOP3.LUT P2, RZ, R64, 0x1, RZ, 0xc0, !PT ;  /* 0x0000000140ff7812 */ /* 0x000fe4000784c0ff */
[----:B------:R-:W-:Y:S01]  /*20b0*/  SHF.R.U32.HI R77, RZ, 0x7, R186 ;  /* 0x00000007ff4d7819 */ /* 0x000fe200000116ba */
[----:B------:R0:W2:Y:S01]  /*20c0*/  LDG.E.U16 R64, [R222.64] ;  /* 0x00000006de407981 */ /* 0x0000a2000c1e1500 */
[----:B------:R-:W-:Y:S01]  /*20d0*/  FSEL R76, R61, -INF , !P5 ;  /* 0xff8000003d4c7808 */ /* 0x000fe20006800000 */
[C---:B------:R-:W-:Y:S01]  /*20e0*/  IMAD.WIDE R52, R8.reuse, 0x2, R148 ;  /* 0x0000000208347825 */ /* 0x040fe200078e0294 */
[----:B------:R-:W-:Y:S01]  /*20f0*/  SHF.R.U32.HI R61, RZ, 0x3, R186 ;  /* 0x00000003ff3d7819 */ /* 0x000fe200000116ba */
[----:B------:R1:W3:Y:S02]  /*2100*/  LDG.E.U16 R194, [R226.64] ;  /* 0x00000006e2c27981 */ /* 0x0002e4000c1e1500 */
[----:B------:R-:W-:Y:S01]  /*2110*/  IMAD.WIDE R232, R8, 0x2, R146 ;  /* 0x0000000208e87825 */ /* 0x000fe200078e0292 */
[----:B------:R-:W-:-:S03]  /*2120*/  LOP3.LUT P6, RZ, R77, 0x1, RZ, 0xc0, !PT ;  /* 0x000000014dff7812 */ /* 0x000fc600078cc0ff */
[C---:B0-----:R-:W-:Y:S01]  /*2130*/  IMAD.WIDE R222, R8.reuse, 0x2, R30 ;  /* 0x0000000208de7825 */ /* 0x041fe200078e021e */
[----:B------:R-:W-:Y:S01]  /*2140*/  FSEL R190, R117, -INF , !P3 ;  /* 0xff80000075be7808 */ /* 0x000fe20005800000 */
[----:B------:R0:W4:Y:S02]  /*2150*/  LDG.E.U16 R68, [R232.64] ;  /* 0x00000006e8447981 */ /* 0x000124000c1e1500 */
[C---:B------:R-:W-:Y:S01]  /*2160*/  IMAD.WIDE R230, R8.reuse, 0x2, R32 ;  /* 0x0000000208e67825 */ /* 0x040fe200078e0220 */
[----:B------:R-:W-:Y:S01]  /*2170*/  LOP3.LUT P3, RZ, R61, 0x1, RZ, 0xc0, !PT ;  /* 0x000000013dff7812 */ /* 0x000fe2000786c0ff */
[----:B------:R5:W2:Y:S02]  /*2180*/  LDG.E.U16 R200, [R222.64] ;  /* 0x00000006dec87981 */ /* 0x000aa4000c1e1500 */
[----:B------:R-:W-:Y:S02]  /*2190*/  IMAD.WIDE R228, R8, 0x2, R36 ;  /* 0x0000000208e47825 */ /* 0x000fe400078e0224 */
[----:B------:R0:W2:Y:S02]  /*21a0*/  LDG.E.U16 R61, [R52.64] ;  /* 0x00000006343d7981 */ /* 0x0000a4000c1e1500 */
[----:B------:R-:W-:-:S02]  /*21b0*/  FMUL R140, R140, c[0x0][0x188] ;  /* 0x000062008c8c7a20 */ /* 0x000fc40000400000 */
[C---:B------:R-:W-:Y:S01]  /*21c0*/  IMAD.WIDE R54, R8.reuse, 0x2, R40 ;  /* 0x0000000208367825 */ /* 0x040fe200078e0228 */
[----:B------:R0:W2:Y:S03]  /*21d0*/  LDG.E.U16 R65, [R230.64] ;  /* 0x00000006e6417981 */ /* 0x0000a6000c1e1500 */
[C---:B-1----:R-:W-:Y:S01]  /*21e0*/  IMAD.WIDE R226, R8.reuse, 0x2, R44 ;  /* 0x0000000208e27825 */ /* 0x042fe200078e022c */
[----:B------:R1:W2:Y:S03]  /*21f0*/  LDG.E.U16 R204, [R228.64] ;  /* 0x00000006e4cc7981 */ /* 0x0002a6000c1e1500 */
[----:B-----5:R-:W-:Y:S01]  /*2200*/  IMAD.WIDE R222, R8, 0x2, R46 ;  /* 0x0000000208de7825 */ /* 0x020fe200078e022e */
[----:B------:R5:W2:Y:S01]  /*2210*/  LDG.E.U16 R67, [R54.64] ;  /* 0x0000000636437981 */ /* 0x000aa2000c1e1500 */
[----:B0-----:R-:W-:-:S02]  /*2220*/  FSEL R230, R140, -INF , !P6 ;  /* 0xff8000008ce67808 */ /* 0x001fc40007000000 */
[C---:B------:R-:W-:Y:S01]  /*2230*/  IMAD.WIDE R234, R8.reuse, 0x2, R150 ;  /* 0x0000000208ea7825 */ /* 0x040fe200078e0296 */
[----:B------:R-:W2:Y:S03]  /*2240*/  LDG.E.U16 R226, [R226.64] ;  /* 0x00000006e2e27981 */ /* 0x000ea6000c1e1500 */
[C---:B------:R-:W-:Y:S01]  /*2250*/  IMAD.WIDE R52, R8.reuse, 0x2, R38 ;  /* 0x0000000208347825 */ /* 0x040fe200078e0226 */
[----:B------:R0:W2:Y:S03]  /*2260*/  LDG.E.U16 R188, [R234.64] ;  /* 0x00000006eabc7981 */ /* 0x0000a6000c1e1500 */
[C---:B------:R-:W-:Y:S01]  /*2270*/  IMAD.WIDE R80, R8.reuse, 0x2, R48 ;  /* 0x0000000208507825 */ /* 0x040fe200078e0230 */
[----:B------:R0:W2:Y:S03]  /*2280*/  LDG.E.U16 R66, [R52.64] ;  /* 0x0000000634427981 */ /* 0x0000a6000c1e1500 */
[----:B------:R-:W-:Y:S01]  /*2290*/  FMUL R232, R141, c[0x0][0x188] ;  /* 0x000062008de87a20 */ /* 0x000fe20000400000 */
[----:B------:R0:W2:Y:S01]  /*22a0*/  LDG.E.U16 R222, [R222.64] ;  /* 0x00000006dede7981 */ /* 0x0000a2000c1e1500 */
[----:B------:R-:W-:-:S03]  /*22b0*/  IMAD.WIDE R140, R8, 0x2, R42 ;  /* 0x00000002088c7825 */ /* 0x000fc600078e022a */
[----:B------:R0:W2:Y:S01]  /*22c0*/  LDG.E.U16 R77, [R80.64] ;  /* 0x00000006504d7981 */ /* 0x0000a2000c1e1500 */
[----:B-1----:R-:W-:-:S03]  /*22d0*/  IMAD.WIDE R228, R8, 0x2, R50 ;  /* 0x0000000208e47825 */ /* 0x002fc600078e0232 */
[----:B------:R1:W2:Y:S01]  /*22e0*/  LDG.E.U16 R140, [R140.64] ;  /* 0x000000068c8c7981 */ /* 0x0002a2000c1e1500 */
[----:B-----5:R-:W-:-:S03]  /*22f0*/  IMAD.WIDE R54, R8, 0x2, R34 ;  /* 0x0000000208367825 */ /* 0x020fc600078e0222 */
[----:B------:R-:W5:Y:S01]  /*2300*/  LDG.E.U16 R228, [R228.64] ;  /* 0x00000006e4e47981 */ /* 0x000f62000c1e1500 */
[----:B0-----:R-:W-:-:S03]  /*2310*/  FMUL R80, R92, c[0x0][0x188] ;  /* 0x000062005c507a20 */ /* 0x001fc60000400000 */
[----:B------:R0:W2:Y:S01]  /*2320*/  LDG.E.U16 R92, [R54.64] ;  /* 0x00000006365c7981 */ /* 0x0000a2000c1e1500 */
[----:B------:R-:W-:Y:S01]  /*2330*/  FMNMX R89, R214, R89, !PT ;  /* 0x00000059d6597209 */ /* 0x000fe20007800000 */
[----:B------:R-:W-:Y:S01]  /*2340*/  FMUL R52, R69, c[0x0][0x188] ;  /* 0x0000620045347a20 */ /* 0x000fe20000400000 */
[----:B------:R-:W-:Y:S01]  /*2350*/  SHF.R.U32.HI R97, RZ, 0x6, R186 ;  /* 0x00000006ff617819 */ /* 0x000fe200000116ba */
[----:B------:R-:W-:Y:S01]  /*2360*/  FMUL R82, R93, c[0x0][0x188] ;  /* 0x000062005d527a20 */ /* 0x000fe20000400000 */
[----:B------:R-:W-:Y:S01]  /*2370*/  FMNMX R89, R132, R89, !PT ;  /* 0x0000005984597209 */ /* 0x000fe20007800000 */
[----:B------:R-:W-:Y:S01]  /*2380*/  FMUL R81, R91, c[0x0][0x188] ;  /* 0x000062005b517a20 */ /* 0x000fe20000400000 */
[----:B------:R-:W-:Y:S01]  /*2390*/  FSEL R80, R80, -INF , !P3 ;  /* 0xff80000050507808 */ /* 0x000fe20005800000 */
[----:B------:R-:W-:Y:S01]  /*23a0*/  FMUL R83, R122, c[0x0][0x188] ;  /* 0x000062007a537a20 */ /* 0x000fe20000400000 */
[----:B------:R-:W-:Y:S01]  /*23b0*/  FMNMX R89, R216, R89, !PT ;  /* 0x00000059d8597209 */ /* 0x000fe20007800000 */
[----:B------:R-:W-:Y:S01]  /*23c0*/  FMUL R58, R58, c[0x0][0x188] ;  /* 0x000062003a3a7a20 */ /* 0x000fe20000400000 */
[----:B------:R-:W-:Y:S01]  /*23d0*/  ISETP.GE.AND P6, PT, R22, R197, PT ;  /* 0x000000c51600720c */ /* 0x000fe20003fc6270 */
[----:B------:R-:W-:Y:S01]  /*23e0*/  FMUL R110, R110, c[0x0][0x188] ;  /* 0x000062006e6e7a20 */ /* 0x000fe20000400000 */
[----:B------:R-:W-:Y:S01]  /*23f0*/  FMNMX R89, R212, R89, !PT ;  /* 0x00000059d4597209 */ /* 0x000fe20007800000 */
[----:B------:R-:W-:Y:S01]  /*2400*/  FMUL R135, R135, c[0x0][0x188] ;  /* 0x0000620087877a20 */ /* 0x000fe20000400000 */
[----:B------:R-:W-:Y:S02]  /*2410*/  BAR.SYNC.DEFER_BLOCKING 0x0 ;  /* 0x0000000000007b1d */ /* 0x000fe40000010000 */
[----:B------:R-:W-:-:S04]  /*2420*/  FMNMX R89, R210, R89, !PT ;  /* 0x00000059d2597209 */ /* 0x000fc80007800000 */
        /* <DEDUP_REMOVED lines=15> */
[----:B------:R-:W-:Y:S02]  /*2520*/  FMNMX R89, R190, R89, !PT ;  /* 0x00000059be597209 */ /* 0x000fe40007800000 */
[----:B------:R-:W-:Y:S02]  /*2530*/  FSEL R52, R52, -INF , !P1 ;  /* 0xff80000034347808 */ /* 0x000fe40004800000 */
[----:B------:R-:W-:Y:S02]  /*2540*/  FMNMX R89, R100, R89, !PT ;  /* 0x0000005964597209 */ /* 0x000fe40007800000 */
[----:B------:R-:W-:Y:S02]  /*2550*/  LOP3.LUT P5, RZ, R97, 0x1, RZ, 0xc0, !PT ;  /* 0x0000000161ff7812 */ /* 0x000fe400078ac0ff */
[----:B------:R-:W-:Y:S02]  /*2560*/  FMNMX R89, R52, R89, !PT ;  /* 0x0000005934597209 */ /* 0x000fe40007800000 */
[----:B------:R-:W-:-:S02]  /*2570*/  FSEL R232, R232, -INF , !P5 ;  /* 0xff800000e8e87808 */ /* 0x000fc40006800000 */
[----:B------:R-:W-:-:S04]  /*2580*/  FMNMX R89, R230, R89, !PT ;  /* 0x00000059e6597209 */ /* 0x000fc80007800000 */
[----:B------:R-:W-:Y:S02]  /*2590*/  FMNMX R89, R232, R89, !PT ;  /* 0x00000059e8597209 */ /* 0x000fe40007800000 */
[----:B------:R-:W-:Y:S02]  /*25a0*/  FSEL R82, R82, -INF , !P2 ;  /* 0xff80000052527808 */ /* 0x000fe40005000000 */
[----:B------:R-:W-:-:S04]  /*25b0*/  FMNMX R89, R80, R89, !PT ;  /* 0x0000005950597209 */ /* 0x000fc80007800000 */
[----:B------:R-:W-:-:S05]  /*25c0*/  FMNMX R89, R82, R89, !PT ;  /* 0x0000005952597209 */ /* 0x000fca0007800000 */
[----:B------:R-:W0:Y:S01]  /*25d0*/  SHFL.BFLY PT, R234, R89, 0x2, 0x1f ;  /* 0x0c401f0059ea7f89 */ /* 0x000e2200000e0000 */
[----:B------:R-:W-:Y:S02]  /*25e0*/  FMUL R91, R138, c[0x0][0x188] ;  /* 0x000062008a5b7a20 */ /* 0x000fe40000400000 */
[----:B------:R-:W-:Y:S01]  /*25f0*/  FMUL R69, R90, c[0x0][0x188] ;  /* 0x000062005a457a20 */ /* 0x000fe20000400000 */
[CC--:B------:R-:W-:Y:S01]  /*2600*/  ISETP.GE.AND P3, PT, R22.reuse, R145.reuse, PT ;  /* 0x000000911600720c */ /* 0x0c0fe20003f66270 */
[----:B------:R-:W-:Y:S01]  /*2610*/  FMUL R90, R123, c[0x0][0x188] ;  /* 0x000062007b5a7a20 */ /* 0x000fe20000400000 */
[----:B------:R-:W-:Y:S01]  /*2620*/  ISETP.GT.AND P2, PT, R22, R145, PT ;  /* 0x000000911600720c */ /* 0x000fe20003f44270 */
[----:B------:R-:W-:Y:S01]  /*2630*/  FMUL R97, R102, c[0x0][0x188] ;  /* 0x0000620066617a20 */ /* 0x000fe20000400000 */
[----:B------:R-:W-:Y:S02]  /*2640*/  FSEL R91, R91, -INF , P6 ;  /* 0xff8000005b5b7808 */ /* 0x000fe40003000000 */
[----:B------:R-:W-:-:S02]  /*2650*/  ISETP.GE.AND P6, PT, R22, R199, PT ;  /* 0x000000c71600720c */ /* 0x000fc40003fc6270 */
[----:B------:R-:W-:Y:S02]  /*2660*/  FSEL R83, R83, -INF , P3 ;  /* 0xff80000053537808 */ /* 0x000fe40001800000 */
[----:B------:R-:W-:Y:S02]  /*2670*/  FSEL R90, R90, -INF , P2 ;  /* 0xff8000005a5a7808 */ /* 0x000fe40001000000 */
[----:B------:R-:W-:Y:S02]  /*2680*/  FSEL R97, R97, -INF , P6 ;  /* 0xff80000061617808 */ /* 0x000fe40003000000 */
[C---:B------:R-:W-:Y:S02]  /*2690*/  ISETP.GE.AND P6, PT, R22.reuse, R213, PT ;  /* 0x000000d51600720c */ /* 0x040fe40003fc6270 */
[----:B------:R-:W-:Y:S02]  /*26a0*/  ISETP.GE.AND P1, PT, R22, R211, PT ;  /* 0x000000d31600720c */ /* 0x000fe40003f26270 */
[----:B------:R-:W-:-:S02]  /*26b0*/  FSEL R69, R69, -INF , P4 ;  /* 0xff80000045457808 */ /* 0x000fc40002000000 */
[----:B0-----:R-:W-:Y:S02]  /*26c0*/  FMNMX R54, R83, R90, !PT ;  /* 0x0000005a53367209 */ /* 0x001fe40007800000 */
[----:B------:R-:W-:Y:S02]  /*26d0*/  ISETP.GE.AND P5, PT, R22, R187, PT ;  /* 0x000000bb1600720c */ /* 0x000fe40003fa6270 */
[----:B-1----:R-:W-:Y:S02]  /*26e0*/  FSEL R141, R58, -INF , P6 ;  /* 0xff8000003a8d7808 */ /* 0x002fe40003000000 */
[----:B------:R-:W-:Y:S02]  /*26f0*/  FSEL R81, R81, -INF , P1 ;  /* 0xff80000051517808 */ /* 0x000fe40000800000 */
[----:B------:R-:W-:Y:S02]  /*2700*/  FMNMX R58, R69, R54, !PT ;  /* 0x00000036453a7209 */ /* 0x000fe40007800000 */
[----:B------:R-:W-:Y:S01]  /*2710*/  FMNMX R234, R89, R234, !PT ;  /* 0x000000ea59ea7209 */ /* 0x000fe20007800000 */
[----:B------:R-:W-:Y:S01]  /*2720*/  FMUL R89, R139, c[0x0][0x188] ;  /* 0x000062008b597a20 */ /* 0x000fe20000400000 */
[----:B------:R-:W-:-:S02]  /*2730*/  FSEL R197, R110, -INF , P5 ;  /* 0xff8000006ec57808 */ /* 0x000fc40002800000 */
[----:B------:R-:W-:Y:S02]  /*2740*/  ISETP.GE.AND P5, PT, R22, R209, PT ;  /* 0x000000d11600720c */ /* 0x000fe40003fa6270 */
[----:B------:R-:W-:Y:S01]  /*2750*/  FMNMX R58, R81, R58, !PT ;  /* 0x0000003a513a7209 */ /* 0x000fe20007800000 */
[----:B------:R-:W-:Y:S01]  /*2760*/  FMUL R93, R134, c[0x0][0x188] ;  /* 0x00006200865d7a20 */ /* 0x000fe20000400000 */
[C---:B------:R-:W-:Y:S02]  /*2770*/  ISETP.GE.AND P4, PT, R22.reuse, R207, PT ;  /* 0x000000cf1600720c */ /* 0x040fe40003f86270 */
[----:B------:R-:W-:Y:S02]  /*2780*/  FSEL R89, R89, -INF , P5 ;  /* 0xff80000059597808 */ /* 0x000fe40002800000 */
[----:B------:R-:W-:Y:S02]  /*2790*/  FMNMX R58, R91, R58, !PT ;  /* 0x0000003a5b3a7209 */ /* 0x000fe40007800000 */
[----:B------:R-:W-:-:S02]  /*27a0*/  ISETP.GE.AND P3, PT, R22, R205, PT ;  /* 0x000000cd1600720c */ /* 0x000fc40003f66270 */
[----:B------:R-:W-:Y:S02]  /*27b0*/  FSEL R93, R93, -INF , P4 ;  /* 0xff8000005d5d7808 */ /* 0x000fe40002000000 */
[----:B------:R-:W-:Y:S01]  /*27c0*/  FMNMX R58, R89, R58, !PT ;  /* 0x0000003a593a7209 */ /* 0x000fe20007800000 */
[----:B------:R-:W-:Y:S01]  /*27d0*/  FMUL R106, R106, c[0x0][0x188] ;  /* 0x000062006a6a7a20 */ /* 0x000fe20000400000 */
[C---:B------:R-:W-:Y:S02]  /*27e0*/  ISETP.GE.AND P2, PT, R22.reuse, R203, PT ;  /* 0x000000cb1600720c */ /* 0x040fe40003f46270 */
[----:B------:R-:W-:Y:S02]  /*27f0*/  FSEL R221, R135, -INF , P3 ;  /* 0xff80000087dd7808 */ /* 0x000fe40001800000 */
[----:B------:R-:W-:Y:S01]  /*2800*/  FMNMX R58, R93, R58, !PT ;  /* 0x0000003a5d3a7209 */ /* 0x000fe20007800000 */
[----:B------:R-:W-:Y:S01]  /*2810*/  FMUL R101, R107, c[0x0][0x188] ;  /* 0x000062006b657a20 */ /* 0x000fe20000400000 */
[----:B------:R-:W-:-:S02]  /*2820*/  ISETP.GE.AND P1, PT, R22, R201, PT ;  /* 0x000000c91600720c */ /* 0x000fc40003f26270 */
[----:B------:R-:W-:Y:S02]  /*2830*/  FSEL R223, R106, -INF , P2 ;  /* 0xff8000006adf7808 */ /* 0x000fe40001000000 */
[----:B------:R-:W-:Y:S02]  /*2840*/  FMNMX R58, R221, R58, !PT ;  /* 0x0000003add3a7209 */ /* 0x000fe40007800000 */
[----:B------:R-:W-:Y:S02]  /*2850*/  FSEL R101, R101, -INF , P1 ;  /* 0xff80000065657808 */ /* 0x000fe40000800000 */
[----:B------:R-:W-:Y:S01]  /*2860*/  FMNMX R58, R223, R58, !PT ;  /* 0x0000003adf3a7209 */ /* 0x000fe20007800000 */
[----:B------:R-:W-:Y:S01]  /*2870*/  FMUL R103, R103, c[0x0][0x188] ;  /* 0x0000620067677a20 */ /* 0x000fe20000400000 */
[----:B------:R-:W-:Y:S02]  /*2880*/  ISETP.GE.AND P5, PT, R22, R195, PT ;  /* 0x000000c31600720c */ /* 0x000fe40003fa6270 */
[----:B------:R-:W-:Y:S01]  /*2890*/  FMNMX R58, R101, R58, !PT ;  /* 0x0000003a653a7209 */ /* 0x000fe20007800000 */
[----:B------:R-:W-:Y:S01]  /*28a0*/  FMUL R86, R86, c[0x0][0x188] ;  /* 0x0000620056567a20 */ /* 0x000fe20000400000 */
[----:B------:R-:W-:-:S02]  /*28b0*/  ISETP.GE.AND P4, PT, R22, R193, PT ;  /* 0x000000c11600720c */ /* 0x000fc40003f86270 */
[----:B------:R-:W-:Y:S02]  /*28c0*/  FSEL R219, R103, -INF , P5 ;  /* 0xff80000067db7808 */ /* 0x000fe40002800000 */
[----:B------:R-:W-:Y:S01]  /*28d0*/  FMNMX R58, R97, R58, !PT ;  /* 0x0000003a613a7209 */ /* 0x000fe20007800000 */
[----:B------:R-:W-:Y:S01]  /*28e0*/  FMUL R87, R87, c[0x0][0x188] ;  /* 0x0000620057577a20 */ /* 0x000fe20000400000 */
[----:B------:R-:W-:Y:S02]  /*28f0*/  ISETP.GE.AND P3, PT, R22, R191, PT ;  /* 0x000000bf1600720c */ /* 0x000fe40003f66270 */
[----:B------:R-:W-:Y:S02]  /*2900*/  FSEL R213, R86, -INF , P4 ;  /* 0xff80000056d57808 */ /* 0x000fe40002000000 */
[----:B------:R-:W-:Y:S01]  /*2910*/  FMNMX R58, R219, R58, !PT ;  /* 0x0000003adb3a7209 */ /* 0x000fe20007800000 */
[----:B------:R-:W0:Y:S01]  /*2920*/  SHFL.BFLY PT, R53, R234, 0x1, 0x1f ;  /* 0x0c201f00ea357f89 */ /* 0x000e2200000e0000 */
[----:B------:R-:W-:-:S02]  /*2930*/  FSEL R211, R87, -INF , P3 ;  /* 0xff80000057d37808 */ /* 0x000fc40001800000 */
[----:B------:R-:W-:Y:S01]  /*2940*/  FMNMX R58, R213, R58, !PT ;  /* 0x0000003ad53a7209 */ /* 0x000fe20007800000 */
[----:B------:R-:W-:Y:S01]  /*2950*/  FMUL R111, R111, c[0x0][0x188] ;  /* 0x000062006f6f7a20 */ /* 0x000fe20000400000 */
[C---:B------:R-:W-:Y:S02]  /*2960*/  ISETP.GE.AND P2, PT, R22.reuse, R121, PT ;  /* 0x000000791600720c */ /* 0x040fe40003f46270 */
[----:B------:R-:W-:Y:S01]  /*2970*/  FMNMX R58, R211, R58, !PT ;  /* 0x0000003ad33a7209 */ /* 0x000fe20007800000 */
[----:B------:R-:W-:Y:S01]  /*2980*/  FMUL R59, R59, c[0x0][0x188] ;  /* 0x000062003b3b7a20 */ /* 0x000fe20000400000 */
[----:B------:R-:W-:Y:S01]  /*2990*/  ISETP.GE.AND P1, PT, R22, R189, PT ;  /* 0x000000bd1600720c */ /* 0x000fe20003f26270 */
[----:B------:R-:W-:Y:S01]  /*29a0*/  FMUL R78, R78, c[0x0][0x188] ;  /* 0x000062004e4e7a20 */ /* 0x000fe20000400000 */
[----:B------:R-:W-:Y:S02]  /*29b0*/  FSEL R209, R111, -INF , P2 ;  /* 0xff8000006fd17808 */ /* 0x000fe40001000000 */
[----:B------:R-:W-:-:S02]  /*29c0*/  ISETP.GE.AND P6, PT, R22, R133, PT ;  /* 0x000000851600720c */ /* 0x000fc40003fc6270 */
[----:B------:R-:W-:Y:S01]  /*29d0*/  FMNMX R58, R197, R58, !PT ;  /* 0x0000003ac53a7209 */ /* 0x000fe20007800000 */
[----:B------:R-:W-:Y:S01]  /*29e0*/  FMUL R79, R79, c[0x0][0x188] ;  /* 0x000062004f4f7a20 */ /* 0x000fe20000400000 */
[----:B------:R-:W-:Y:S02]  /*29f0*/  FSEL R135, R59, -INF , P1 ;  /* 0xff8000003b877808 */ /* 0x000fe40000800000 */
[----:B------:R-:W-:Y:S02]  /*2a00*/  ISETP.GE.AND P1, PT, R22, R137, PT ;  /* 0x000000891600720c */ /* 0x000fe40003f26270 */
[----:B------:R-:W-:Y:S02]  /*2a10*/  FSEL R205, R78, -INF , P6 ;  /* 0xff8000004ecd7808 */ /* 0x000fe40003000000 */
        /* <DEDUP_REMOVED lines=9> */
[----:B------:R-:W-:Y:S01]  /*2ab0*/  FMUL R62, R62, c[0x0][0x188] ;  /* 0x000062003e3e7a20 */ /* 0x000fe20000400000 */
[----:B0-----:R-:W-:Y:S01]  /*2ac0*/  FMNMX R53, R234, R53, !PT ;  /* 0x00000035ea357209 */ /* 0x001fe20007800000 */
[----:B------:R-:W-:Y:S01]  /*2ad0*/  FMUL R63, R63, c[0x0][0x188] ;  /* 0x000062003f3f7a20 */ /* 0x000fe20000400000 */
[----:B------:R-:W-:-:S02]  /*2ae0*/  ISETP.GE.AND P4, PT, R22, R85, PT ;  /* 0x000000551600720c */ /* 0x000fc40003f86270 */
[----:B------:R-:W-:Y:S02]  /*2af0*/  FSEL R193, R99, -INF , P3 ;  /* 0xff80000063c17808 */ /* 0x000fe40001800000 */
[----:B------:R-:W-:Y:S02]  /*2b00*/  FMNMX R58, R195, R58, !PT ;  /* 0x0000003ac33a7209 */ /* 0x000fe40007800000 */
[----:B------:R-:W-:Y:S02]  /*2b10*/  ISETP.GE.AND P5, PT, R22, R57, PT ;  /* 0x000000391600720c */ /* 0x000fe40003fa6270 */
[----:B------:R-:W-:Y:S02]  /*2b20*/  FMNMX R53, R53, R144, !PT ;  /* 0x0000009035357209 */ /* 0x000fe40007800000 */
[----:B------:R-:W-:Y:S02]  /*2b30*/  SHF.R.U32.HI R54, RZ, 0xd, R186 ;  /* 0x0000000dff367819 */ /* 0x000fe400000116ba */
[----:B------:R-:W-:-:S02]  /*2b40*/  FSEL R189, R62, -INF , P4 ;  /* 0xff8000003ebd7808 */ /* 0x000fc40002000000 */
[----:B------:R-:W-:Y:S02]  /*2b50*/  FMNMX R58, R193, R58, !PT ;  /* 0x0000003ac13a7209 */ /* 0x000fe40007800000 */
[----:B------:R-:W-:Y:S02]  /*2b60*/  FSEL R145, R63, -INF , P5 ;  /* 0xff8000003f917808 */ /* 0x000fe40002800000 */
[----:B------:R-:W-:Y:S01]  /*2b70*/  LOP3.LUT P5, RZ, R54, 0x1, RZ, 0xc0, !PT ;  /* 0x0000000136ff7812 */ /* 0x000fe200078ac0ff */
[----:B------:R-:W-:Y:S01]  /*2b80*/  FADD R54, R136, -R53 ;  /* 0x8000003588367221 */ /* 0x000fe20000000000 */
[----:B------:R-:W-:-:S03]  /*2b90*/  FMNMX R58, R189, R58, !PT ;  /* 0x0000003abd3a7209 */ /* 0x000fc60007800000 */
[----:B------:R-:W-:Y:S01]  /*2ba0*/  FMUL R207, R54, 1.4426950216293334961 ;  /* 0x3fb8aa3b36cf7820 */ /* 0x000fe20000400000 */
[--C-:B------:R-:W-:Y:S02]  /*2bb0*/  SHF.R.U32.HI R54, RZ, 0xc, R186.reuse ;  /* 0x0000000cff367819 */ /* 0x100fe400000116ba */
[----:B------:R-:W-:Y:S01]  /*2bc0*/  FMNMX R58, R145, R58, !PT ;  /* 0x0000003a913a7209 */ /* 0x000fe20007800000 */
[----:B------:R-:W-:Y:S01]  /*2bd0*/  FMUL R118, R118, c[0x0][0x188] ;  /* 0x0000620076767a20 */ /* 0x000fe20000400000 */
[----:B------:R-:W-:Y:S02]  /*2be0*/  LOP3.LUT P4, RZ, R54, 0x1, RZ, 0xc0, !PT ;  /* 0x0000000136ff7812 */ /* 0x000fe4000788c0ff */
[----:B------:R-:W-:Y:S02]  /*2bf0*/  FMNMX R58, R141, R58, !PT ;  /* 0x0000003a8d3a7209 */ /* 0x000fe40007800000 */
[----:B------:R-:W-:Y:S01]  /*2c00*/  SHF.R.U32.HI R54, RZ, 0x9, R186 ;  /* 0x00000009ff367819 */ /* 0x000fe200000116ba */
[----:B------:R-:W-:Y:S01]  /*2c10*/  FMUL R119, R119, c[0x0][0x188] ;  /* 0x0000620077777a20 */ /* 0x000fe20000400000 */
[----:B------:R-:W-:-:S02]  /*2c20*/  FSEL R137, R118, -INF , !P5 ;  /* 0xff80000076897808 */ /* 0x000fc40006800000 */
[----:B------:R-:W-:Y:S02]  /*2c30*/  FMNMX R58, R135, R58, !PT ;  /* 0x0000003a873a7209 */ /* 0x000fe40007800000 */
[----:B------:R-:W-:Y:S01]  /*2c40*/  LOP3.LUT P3, RZ, R54, 0x1, RZ, 0xc0, !PT ;  /* 0x0000000136ff7812 */ /* 0x000fe2000786c0ff */
[----:B------:R-:W-:Y:S01]  /*2c50*/  FMUL R70, R70, c[0x0][0x188] ;  /* 0x0000620046467a20 */ /* 0x000fe20000400000 */
[----:B------:R-:W-:Y:S02]  /*2c60*/  SHF.R.U32.HI R54, RZ, 0x8, R186 ;  /* 0x00000008ff367819 */ /* 0x000fe400000116ba */
[----:B------:R-:W-:Y:S02]  /*2c70*/  FSEL R133, R119, -INF , !P4 ;  /* 0xff80000077857808 */ /* 0x000fe40006000000 */
[----:B------:R-:W-:Y:S01]  /*2c80*/  FMNMX R58, R137, R58, !PT ;  /* 0x0000003a893a7209 */ /* 0x000fe20007800000 */
[----:B------:R-:W-:Y:S01]  /*2c90*/  FMUL R71, R71, c[0x0][0x188] ;  /* 0x0000620047477a20 */ /* 0x000fe20000400000 */
[----:B------:R-:W-:-:S02]  /*2ca0*/  LOP3.LUT P2, RZ, R54, 0x1, RZ, 0xc0, !PT ;  /* 0x0000000136ff7812 */ /* 0x000fc4000784c0ff */
[--C-:B------:R-:W-:Y:S02]  /*2cb0*/  SHF.R.U32.HI R54, RZ, 0x5, R186.reuse ;  /* 0x00000005ff367819 */ /* 0x100fe400000116ba */
[----:B------:R-:W-:Y:S02]  /*2cc0*/  FSEL R121, R70, -INF , !P3 ;  /* 0xff80000046797808 */ /* 0x000fe40005800000 */
[----:B------:R-:W-:Y:S01]  /*2cd0*/  FMNMX R58, R133, R58, !PT ;  /* 0x0000003a853a7209 */ /* 0x000fe20007800000 */
[----:B------:R-:W-:Y:S01]  /*2ce0*/  FMUL R111, R142, c[0x0][0x188] ;  /* 0x000062008e6f7a20 */ /* 0x000fe20000400000 */
[----:B------:R-:W-:Y:S02]  /*2cf0*/  LOP3.LUT P6, RZ, R54, 0x1, RZ, 0xc0, !PT ;  /* 0x0000000136ff7812 */ /* 0x000fe400078cc0ff */
[----:B------:R-:W-:Y:S02]  /*2d00*/  SHF.R.U32.HI R54, RZ, 0x4, R186 ;  /* 0x00000004ff367819 */ /* 0x000fe400000116ba */
[----:B------:R-:W-:-:S02]  /*2d10*/  FSEL R117, R71, -INF , !P2 ;  /* 0xff80000047757808 */ /* 0x000fc40005000000 */
[----:B------:R-:W-:Y:S01]  /*2d20*/  FMNMX R58, R121, R58, !PT ;  /* 0x0000003a793a7209 */ /* 0x000fe20007800000 */
[----:B------:R-:W-:Y:S01]  /*2d30*/  FMUL R109, R143, c[0x0][0x188] ;  /* 0x000062008f6d7a20 */ /* 0x000fe20000400000 */
[----:B------:R-:W-:Y:S02]  /*2d40*/  LOP3.LUT P1, RZ, R54, 0x1, RZ, 0xc0, !PT ;  /* 0x0000000136ff7812 */ /* 0x000fe4000782c0ff */
[----:B------:R-:W-:Y:S02]  /*2d50*/  SHF.R.U32.HI R186, RZ, 0x1, R186 ;  /* 0x00000001ffba7819 */ /* 0x000fe400000116ba */
[----:B------:R-:W-:Y:S02]  /*2d60*/  FSEL R111, R111, -INF , !P6 ;  /* 0xff8000006f6f7808 */ /* 0x000fe40007000000 */
[----:B------:R-:W-:Y:S01]  /*2d70*/  FMNMX R58, R117, R58, !PT ;  /* 0x0000003a753a7209 */ /* 0x000fe20007800000 */
[----:B------:R-:W-:Y:S01]  /*2d80*/  FMUL R94, R94, c[0x0][0x188] ;  /* 0x000062005e5e7a20 */ /* 0x000fe20000400000 */
[----:B------:R-:W-:-:S02]  /*2d90*/  LOP3.LUT P5, RZ, R186, 0x1, RZ, 0xc0, !PT ;  /* 0x00000001baff7812 */ /* 0x000fc400078ac0ff */
[----:B------:R-:W-:Y:S02]  /*2da0*/  FSEL R109, R109, -INF , !P1 ;  /* 0xff8000006d6d7808 */ /* 0x000fe40004800000 */
[----:B------:R-:W-:Y:S01]  /*2db0*/  FMNMX R58, R111, R58, !PT ;  /* 0x0000003a6f3a7209 */ /* 0x000fe20007800000 */
[----:B------:R-:W-:Y:S01]  /*2dc0*/  FMUL R63, R95, c[0x0][0x188] ;  /* 0x000062005f3f7a20 */ /* 0x000fe20000400000 */
[----:B------:R-:W-:Y:S02]  /*2dd0*/  FSEL R105, R94, -INF , !P5 ;  /* 0xff8000005e697808 */ /* 0x000fe40006800000 */
[----:B------:R-:W-:Y:S02]  /*2de0*/  FMNMX R58, R109, R58, !PT ;  /* 0x0000003a6d3a7209 */ /* 0x000fe40007800000 */
[----:B------:R-:W-:Y:S02]  /*2df0*/  FSEL R63, R63, -INF , P0 ;  /* 0xff8000003f3f7808 */ /* 0x000fe40000000000 */
[----:B------:R-:W-:-:S04]  /*2e00*/  FMNMX R58, R105, R58, !PT ;  /* 0x0000003a693a7209 */ /* 0x000fc80007800000 */
[----:B------:R-:W-:-:S05]  /*2e10*/  FMNMX R58, R63, R58, !PT ;  /* 0x0000003a3f3a7209 */ /* 0x000fca0007800000 */
[----:B------:R-:W0:Y:S04]  /*2e20*/  SHFL.BFLY PT, R55, R58, 0x2, 0x1f ;  /* 0x0c401f003a377f89 */ /* 0x000e2800000e0000 */
[----:B--2---:R-:W-:Y:S04]  /*2e30*/  STS.U16 [R17], R64 ;  /* 0x0000004011007388 */ /* 0x004fe80000000400 */
[----:B---3--:R-:W-:Y:S04]  /*2e40*/  STS.U16 [R17+0x800], R194 ;  /* 0x000800c211007388 */ /* 0x008fe80000000400 */
[----:B------:R-:W-:Y:S04]  /*2e50*/  STS.U16 [R17+0x1000], R204 ;  /* 0x001000cc11007388 */ /* 0x000fe80000000400 */
[----:B------:R-:W-:Y:S01]  /*2e60*/  STS.U16 [R17+0x1800], R226 ;  /* 0x001800e211007388 */ /* 0x000fe20000000400 */
[----:B0-----:R-:W-:-:S03]  /*2e70*/  FMNMX R58, R58, R55, !PT ;  /* 0x000000373a3a7209 */ /* 0x001fc60007800000 */
[----:B------:R-:W-:Y:S04]  /*2e80*/  STS.U16 [R23+0x200], R188 ;  /* 0x000200bc17007388 */ /* 0x000fe80000000400 */
[----:B------:R-:W0:Y:S04]  /*2e90*/  SHFL.BFLY PT, R59, R58, 0x1, 0x1f ;  /* 0x0c201f003a3b7f89 */ /* 0x000e2800000e0000 */
[----:B------:R-:W-:Y:S04]  /*2ea0*/  STS.U16 [R23+0xa00], R200 ;  /* 0x000a00c817007388 */ /* 0x000fe80000000400 */
[----:B------:R-:W-:Y:S04]  /*2eb0*/  STS.U16 [R23+0x1200], R66 ;  /* 0x0012004217007388 */ /* 0x000fe80000000400 */
[----:B------:R-:W-:Y:S04]  /*2ec0*/  STS.U16 [R23+0x1a00], R222 ;  /* 0x001a00de17007388 */ /* 0x000fe80000000400 */
[----:B------:R1:W-:Y:S04]  /*2ed0*/  STS.U16 [R24+0x400], R61 ;  /* 0x0004003d18007388 */ /* 0x0003e80000000400 */
[----:B------:R-:W-:Y:S04]  /*2ee0*/  STS.U16 [R24+0xc00], R65 ;  /* 0x000c004118007388 */ /* 0x000fe80000000400 */
[----:B------:R-:W-:Y:S04]  /*2ef0*/  STS.U16 [R24+0x1400], R67 ;  /* 0x0014004318007388 */ /* 0x000fe80000000400 */
[----:B------:R-:W-:Y:S04]  /*2f00*/  STS.U16 [R24+0x1c00], R77 ;  /* 0x001c004d18007388 */ /* 0x000fe80000000400 */
[----:B----4-:R-:W-:Y:S04]  /*2f10*/  STS.U16 [R25+0x600], R68 ;  /* 0x0006004419007388 */ /* 0x010fe80000000400 */
[----:B------:R-:W-:Y:S04]  /*2f20*/  STS.U16 [R25+0xe00], R92 ;  /* 0x000e005c19007388 */ /* 0x000fe80000000400 */
[----:B------:R2:W-:Y:S04]  /*2f30*/  STS.U16 [R25+0x1600], R140 ;  /* 0x0016008c19007388 */ /* 0x0005e80000000400 */
[----:B-----5:R-:W-:Y:S04]  /*2f40*/  STS.U16 [R25+0x1e00], R228 ;  /* 0x001e00e419007388 */ /* 0x020fe80000000400 */
[----:B------:R-:W-:Y:S01]  /*2f50*/  BAR.SYNC.DEFER_BLOCKING 0x0 ;  /* 0x0000000000007b1d */ /* 0x000fe20000010000 */
[----:B------:R-:W-:Y:S01]  /*2f60*/  FADD R60, R60, -R53 ;  /* 0x800000353c3c7221 */ /* 0x000fe20000000000 */
[----:B0-----:R-:W-:-:S03]  /*2f70*/  FMNMX R58, R58, R59, !PT ;  /* 0x0000003b3a3a7209 */ /* 0x001fc60007800000 */
[----:B------:R-:W-:Y:S01]  /*2f80*/  FMUL R60, R60, 1.4426950216293334961 ;  /* 0x3fb8aa3b3c3c7820 */ /* 0x000fe20000400000 */
[----:B------:R-:W-:-:S03]  /*2f90*/  FMNMX R58, R58, R27, !PT ;  /* 0x0000001b3a3a7209 */ /* 0x000fc60007800000 */
[----:B------:R0:W-:Y:S02]  /*2fa0*/  MUFU.EX2 R106, R60 ;  /* 0x0000003c006a7308 */ /* 0x0001e40000000800 */
[----:B------:R-:W-:Y:S02]  /*2fb0*/  FADD R27, -R58, R27 ;  /* 0x0000001b3a1b7221 */ /* 0x000fe40000000100 */
[--C-:B------:R-:W-:Y:S02]  /*2fc0*/  FADD R224, R224, -R53.reuse ;  /* 0x80000035e0e07221 */ /* 0x100fe40000000000 */
[----:B------:R-:W-:Y:S02]  /*2fd0*/  FADD R218, R218, -R53 ;  /* 0x80000035dada7221 */ /* 0x000fe40000000000 */
[----:B0-----:R-:W-:Y:S01]  /*2fe0*/  FADD R60, -R53, R144 ;  /* 0x00000090353c7221 */ /* 0x001fe20000000100 */
[----:B------:R-:W0:Y:S01]  /*2ff0*/  LDSM.16.M88.4 R64, [R21] ;  /* 0x000000001540783b */ /* 0x000e220000000200 */
[----:B------:R-:W-:-:S02]  /*3000*/  FADD R69, R69, -R58 ;  /* 0x8000003a45457221 */ /* 0x000fc40000000000 */
[--C-:B------:R-:W-:Y:S02]  /*3010*/  FADD R81, R81, -R58.reuse ;  /* 0x8000003a51517221 */ /* 0x100fe40000000000 */
[----:B------:R-:W-:Y:S02]  /*3020*/  FMUL R60, R60, 1.4426950216293334961 ;  /* 0x3fb8aa3b3c3c7820 */ /* 0x000fe40000400000 */
[----:B-1----:R-:W-:Y:S02]  /*3030*/  FMUL R61, R27, 1.4426950216293334961 ;  /* 0x3fb8aa3b1b3d7820 */ /* 0x002fe40000400000 */
[--C-:B------:R-:W-:Y:S02]  /*3040*/  FADD R120, R120, -R53.reuse ;  /* 0x8000003578787221 */ /* 0x100fe40000000000 */
[----:B------:R-:W-:Y:S02]  /*3050*/  FADD R220, R220, -R53 ;  /* 0x80000035dcdc7221 */ /* 0x000fe40000000000 */
[----:B------:R-:W-:-:S02]  /*3060*/  FADD R83, R83, -R58 ;  /* 0x8000003a53537221 */ /* 0x000fc40000000000 */
[----:B------:R-:W-:Y:S02]  /*3070*/  FADD R90, R90, -R58 ;  /* 0x8000003a5a5a7221 */ /* 0x000fe40000000000 */
[----:B------:R-:W-:Y:S02]  /*3080*/  FMUL R217, R224, 1.4426950216293334961 ;  /* 0x3fb8aa3be0d97820 */ /* 0x000fe40000400000 */
[----:B------:R-:W-:Y:S02]  /*3090*/  FMUL R215, R218, 1.4426950216293334961 ;  /* 0x3fb8aa3bdad77820 */ /* 0x000fe40000400000 */
[----:B------:R-:W-:Y:S02]  /*30a0*/  FMUL R225, R69, 1.4426950216293334961 ;  /* 0x3fb8aa3b45e17820 */ /* 0x000fe40000400000 */
[----:B--2---:R-:W-:Y:S01]  /*30b0*/  FMUL R140, R81, 1.4426950216293334961 ;  /* 0x3fb8aa3b518c7820 */ /* 0x004fe20000400000 */
[----:B------:R-:W1:Y:S01]  /*30c0*/  MUFU.EX2 R60, R60 ;  /* 0x0000003c003c7308 */ /* 0x000e620000000800 */
[----:B------:R-:W-:Y:S01]  /*30d0*/  FMUL R120, R120, 1.4426950216293334961 ;  /* 0x3fb8aa3b78787820 */ /* 0x000fe20000400000 */
[----:B------:R-:W-:Y:S01]  /*30e0*/  LDSM.16.M88.4 R68, [R21+0x1000] ;  /* 0x001000001544783b */ /* 0x000fe20000000200 */
[----:B------:R-:W-:-:S02]  /*30f0*/  FMUL R220, R220, 1.4426950216293334961 ;  /* 0x3fb8aa3bdcdc7820 */ /* 0x000fc40000400000 */
[----:B------:R-:W-:Y:S02]  /*3100*/  FMUL R83, R83, 1.4426950216293334961 ;  /* 0x3fb8aa3b53537820 */ /* 0x000fe40000400000 */
[----:B------:R-:W-:Y:S01]  /*3110*/  FMUL R90, R90, 1.4426950216293334961 ;  /* 0x3fb8aa3b5a5a7820 */ /* 0x000fe20000400000 */
[----:B------:R-:W2:Y:S01]  /*3120*/  MUFU.EX2 R61, R61 ;  /* 0x0000003d003d7308 */ /* 0x000ea20000000800 */
[--C-:B------:R-:W-:Y:S02]  /*3130*/  FADD R54, R116, -R53.reuse ;  /* 0x8000003574367221 */ /* 0x100fe40000000000 */
[----:B------:R-:W-:Y:S02]  /*3140*/  FADD R76, R76, -R53 ;  /* 0x800000354c4c7221 */ /* 0x000fe40000000000 */
[----:B------:R-:W-:-:S03]  /*3150*/  FMUL R54, R54, 1.4426950216293334961 ;  /* 0x3fb8aa3b36367820 */ /* 0x000fc60000400000 */
[----:B------:R-:W-:Y:S01]  /*3160*/  MUFU.EX2 R138, R120 ;  /* 0x00000078008a7308 */ /* 0x000fe20000000800 */
[----:B------:R-:W-:-:S07]  /*3170*/  FADD R84, R84, -R53 ;  /* 0x8000003554547221 */ /* 0x000fce0000000000 */
[----:B------:R-:W-:Y:S08]  /*3180*/  MUFU.EX2 R217, R217 ;  /* 0x000000d900d97308 */ /* 0x000ff00000000800 */
[----:B------:R-:W-:Y:S08]  /*3190*/  MUFU.EX2 R215, R215 ;  /* 0x000000d700d77308 */ /* 0x000ff00000000800 */
[----:B------:R-:W3:Y:S08]  /*31a0*/  MUFU.EX2 R136, R220 ;  /* 0x000000dc00887308 */ /* 0x000ef00000000800 */
[----:B------:R-:W-:Y:S08]  /*31b0*/  MUFU.EX2 R142, R83 ;  /* 0x00000053008e7308 */ /* 0x000ff00000000800 */
[----:B------:R-:W4:Y:S08]  /*31c0*/  MUFU.EX2 R227, R90 ;  /* 0x0000005a00e37308 */ /* 0x000f300000000800 */
[----:B------:R-:W-:Y:S08]  /*31d0*/  MUFU.EX2 R225, R225 ;  /* 0x000000e100e17308 */ /* 0x000ff00000000800 */
[----:B------:R-:W5:Y:S01]  /*31e0*/  MUFU.EX2 R140, R140 ;  /* 0x0000008c008c7308 */ /* 0x000f620000000800 */
[----:B------:R-:W-:-:S02]  /*31f0*/  FADD R80, R80, -R53 ;  /* 0x8000003550507221 */ /* 0x000fc40000000000 */
[----:B------:R-:W-:-:S05]  /*3200*/  FADD R82, R82, -R53 ;  /* 0x8000003552527221 */ /* 0x000fca0000000000 */
[----:B------:R0:W-:Y:S01]  /*3210*/  MUFU.EX2 R139, R54 ;  /* 0x00000036008b7308 */ /* 0x0001e20000000800 */
[----:B------:R-:W-:Y:S02]  /*3220*/  FMUL R84, R84, 1.4426950216293334961 ;  /* 0x3fb8aa3b54547820 */ /* 0x000fe40000400000 */
[----:B------:R-:W-:Y:S02]  /*3230*/  FMUL R27, R80, 1.4426950216293334961 ;  /* 0x3fb8aa3b501b7820 */ /* 0x000fe40000400000 */
[----:B0-----:R-:W-:Y:S02]  /*3240*/  FMUL R54, R76, 1.4426950216293334961 ;  /* 0x3fb8aa3b4c367820 */ /* 0x001fe40000400000 */
[----:B------:R-:W0:Y:S01]  /*3250*/  LDSM.16.M88.4 R76, [R21+0x800] ;  /* 0x00080000154c783b */ /* 0x000e220000000200 */
[----:B------:R-:W-:Y:S02]  /*3260*/  FMUL R62, R82, 1.4426950216293334961 ;  /* 0x3fb8aa3b523e7820 */ /* 0x000fe40000400000 */
[----:B-1----:R-:W-:-:S02]  /*3270*/  FMUL R80, R60, R72 ;  /* 0x000000483c507220 */ /* 0x002fc40000400000 */
[----:B------:R-:W-:Y:S02]  /*3280*/  FMUL R81, R60, R73 ;  /* 0x000000493c517220 */ /* 0x000fe40000400000 */
[C---:B--2---:R-:W-:Y:S02]  /*3290*/  FMUL R82, R61.reuse, R74 ;  /* 0x0000004a3d527220 */ /* 0x044fe40000400000 */
[----:B------:R-:W-:Y:S01]  /*32a0*/  FMUL R83, R61, R75 ;  /* 0x0000004b3d537220 */ /* 0x000fe20000400000 */
[----:B------:R1:W-:Y:S01]  /*32b0*/  MUFU.EX2 R107, R84 ;  /* 0x00000054006b7308 */ /* 0x0003e20000000800 */
[----:B------:R-:W2:Y:S01]  /*32c0*/  LDSM.16.M88.4 R72, [R21+0x1800] ;  /* 0x001800001548783b */ /* 0x000ea20000000200 */
[----:B------:R-:W-:Y:S01]  /*32d0*/  FADD R88, R88, -R53 ;  /* 0x8000003558587221 */ /* 0x000fe20000000000 */
[----:B---3--:R-:W-:Y:S02]  /*32e0*/  F2FP.PACK_AB R86, R136, R215 ;  /* 0x000000d78856723e */ /* 0x008fe400000000ff */
[----:B----4-:R-:W-:-:S02]  /*32f0*/  F2FP.PACK_AB R85, R227, R142 ;  /* 0x0000008ee355723e */ /* 0x010fc400000000ff */
[----:B-----5:R-:W-:Y:S02]  /*3300*/  F2FP.PACK_AB R87, R140, R225 ;  /* 0x000000e18c57723e */ /* 0x020fe400000000ff */
[----:B-1----:R-:W-:Y:S01]  /*3310*/  F2FP.PACK_AB R84, R217, R138 ;  /* 0x0000008ad954723e */ /* 0x002fe200000000ff */
[----:B------:R-:W-:Y:S02]  /*3320*/  FMUL R88, R88, 1.4426950216293334961 ;  /* 0x3fb8aa3b58587820 */ /* 0x000fe40000400000 */
[----:B------:R-:W-:Y:S02]  /*3330*/  FADD R91, R91, -R58 ;  /* 0x8000003a5b5b7221 */ /* 0x000fe40000000000 */
[--C-:B------:R-:W-:Y:S02]  /*3340*/  FADD R132, R132, -R53.reuse ;  /* 0x8000003584847221 */ /* 0x100fe40000000000 */
[--C-:B------:R-:W-:Y:S01]  /*3350*/  FADD R214, R214, -R53.reuse ;  /* 0x80000035d6d67221 */ /* 0x100fe20000000000 */
[----:B------:R-:W-:Y:S01]  /*3360*/  HMMA.16816.F32 R80, R84, R64, R80 ;  /* 0x000000405450723c */ /* 0x000fe20000001850 */
[----:B------:R-:W-:-:S02]  /*3370*/  FADD R216, R216, -R53 ;  /* 0x80000035d8d87221 */ /* 0x000fc40000000000 */
[--C-:B------:R-:W-:Y:S02]  /*3380*/  FADD R93, R93, -R58.reuse ;  /* 0x8000003a5d5d7221 */ /* 0x100fe40000000000 */
[--C-:B------:R-:W-:Y:S01]  /*3390*/  FADD R221, R221, -R58.reuse ;  /* 0x8000003adddd7221 */ /* 0x100fe20000000000 */
[----:B------:R1:W-:Y:S01]  /*33a0*/  MUFU.EX2 R119, R88 ;  /* 0x0000005800777308 */ /* 0x0003e20000000800 */
[----:B------:R-:W-:Y:S02]  /*33b0*/  FMUL R144, R91, 1.4426950216293334961 ;  /* 0x3fb8aa3b5b907820 */ /* 0x000fe40000400000 */
[----:B------:R-:W-:Y:S02]  /*33c0*/  FADD R64, R89, -R58 ;  /* 0x8000003a59407221 */ /* 0x000fe40000000000 */
[----:B------:R-:W-:Y:S02]  /*33d0*/  FMUL R203, R132, 1.4426950216293334961 ;  /* 0x3fb8aa3b84cb7820 */ /* 0x000fe40000400000 */
[----:B------:R-:W-:-:S02]  /*33e0*/  FMUL R91, R61, R127 ;  /* 0x0000007f3d5b7220 */ /* 0x000fc40000400000 */
[----:B-1----:R-:W-:Y:S02]  /*33f0*/  FMUL R88, R60, R124 ;  /* 0x0000007c3c587220 */ /* 0x002fe40000400000 */
[----:B------:R-:W-:Y:S02]  /*3400*/  FMUL R134, R214, 1.4426950216293334961 ;  /* 0x3fb8aa3bd6867820 */ /* 0x000fe40000400000 */
[----:B------:R-:W-:Y:S02]  /*3410*/  FMUL R132, R216, 1.4426950216293334961 ;  /* 0x3fb8aa3bd8847820 */ /* 0x000fe40000400000 */
[----:B------:R-:W-:Y:S02]  /*3420*/  FMUL R124, R93, 1.4426950216293334961 ;  /* 0x3fb8aa3b5d7c7820 */ /* 0x000fe40000400000 */
[----:B------:R-:W-:Y:S02]  /*3430*/  FMUL R127, R221, 1.4426950216293334961 ;  /* 0x3fb8aa3bdd7f7820 */ /* 0x000fe40000400000 */
[----:B------:R-:W-:Y:S01]  /*3440*/  FMUL R64, R64, 1.4426950216293334961 ;  /* 0x3fb8aa3b40407820 */ /* 0x000fe20000400000 */
[----:B------:R-:W-:Y:S01]  /*3450*/  MUFU.EX2 R207, R207 ;  /* 0x000000cf00cf7308 */ /* 0x000fe20000000800 */
[----:B------:R-:W-:-:S02]  /*3460*/  FMUL R89, R60, R125 ;  /* 0x0000007d3c597220 */ /* 0x000fc40000400000 */
[----:B------:R-:W-:-:S05]  /*3470*/  FADD R104, R104, -R53 ;  /* 0x8000003568687221 */ /* 0x000fca0000000000 */
[----:B------:R-:W-:Y:S01]  /*3480*/  MUFU.EX2 R134, R134 ;  /* 0x0000008600867308 */ /* 0x000fe20000000800 */
[----:B------:R-:W-:-:S07]  /*3490*/  FADD R100, R100, -R53 ;  /* 0x8000003564647221 */ /* 0x000fce0000000000 */
[----:B------:R-:W-:Y:S08]  /*34a0*/  MUFU.EX2 R203, R203 ;  /* 0x000000cb00cb7308 */ /* 0x000ff00000000800 */
[----:B------:R-:W1:Y:S08]  /*34b0*/  MUFU.EX2 R132, R132 ;  /* 0x0000008400847308 */ /* 0x000e700000000800 */
[----:B------:R-:W-:Y:S08]  /*34c0*/  MUFU.EX2 R144, R144 ;  /* 0x0000009000907308 */ /* 0x000ff00000000800 */
[----:B------:R-:W-:Y:S08]  /*34d0*/  MUFU.EX2 R125, R64 ;  /* 0x00000040007d7308 */ /* 0x000ff00000000800 */
[----:B------:R-:W-:Y:S08]  /*34e0*/  MUFU.EX2 R124, R124 ;  /* 0x0000007c007c7308 */ /* 0x000ff00000000800 */
[----:B------:R-:W3:Y:S01]  /*34f0*/  MUFU.EX2 R127, R127 ;  /* 0x0000007f007f7308 */ /* 0x000ee20000000800 */
[----:B------:R-:W-:-:S02]  /*3500*/  FMUL R104, R104, 1.4426950216293334961 ;  /* 0x3fb8aa3b68687820 */ /* 0x000fc40000400000 */
[----:B------:R-:W-:Y:S02]  /*3510*/  FADD R56, R56, -R53 ;  /* 0x8000003538387221 */ /* 0x000fe40000000000 */
[----:B------:R-:W-:Y:S02]  /*3520*/  FMUL R90, R61, R126 ;  /* 0x0000007e3d5a7220 */ /* 0x000fe40000400000 */
[----:B------:R-:W-:Y:S01]  /*3530*/  FMUL R100, R100, 1.4426950216293334961 ;  /* 0x3fb8aa3b64647820 */ /* 0x000fe20000400000 */
[----:B------:R4:W-:Y:S01]  /*3540*/  MUFU.EX2 R116, R104 ;  /* 0x0000006800747308 */ /* 0x0009e20000000800 */
[----:B------:R-:W-:Y:S02]  /*3550*/  FADD R101, R101, -R58 ;  /* 0x8000003a65657221 */ /* 0x000fe40000000000 */
[C---:B------:R-:W-:Y:S02]  /*3560*/  FMUL R92, R60.reuse, R128 ;  /* 0x000000803c5c7220 */ /* 0x040fe40000400000 */
[----:B------:R-:W-:-:S02]  /*3570*/  FMUL R93, R60, R129 ;  /* 0x000000813c5d7220 */ /* 0x000fc40000400000 */
[C---:B------:R-:W-:Y:S02]  /*3580*/  FMUL R94, R61.reuse, R130 ;  /* 0x000000823d5e7220 */ /* 0x040fe40000400000 */
[----:B----4-:R-:W-:Y:S02]  /*3590*/  FMUL R104, R56, 1.4426950216293334961 ;  /* 0x3fb8aa3b38687820 */ /* 0x010fe40000400000 */
[----:B------:R-:W-:Y:S02]  /*35a0*/  FMUL R95, R61, R131 ;  /* 0x000000833d5f7220 */ /* 0x000fe40000400000 */
[----:B------:R-:W-:Y:S01]  /*35b0*/  FADD R56, R52, -R53 ;  /* 0x8000003534387221 */ /* 0x000fe20000000000 */
[----:B0-----:R-:W-:Y:S01]  /*35c0*/  HMMA.16816.F32 R88, R84, R76, R88 ;  /* 0x0000004c5458723c */ /* 0x001fe20000001858 */
[----:B------:R0:W-:Y:S01]  /*35d0*/  MUFU.EX2 R52, R100 ;  /* 0x0000006400347308 */ /* 0x0001e20000000800 */
[----:B------:R-:W-:Y:S01]  /*35e0*/  FMUL R112, R60, R112 ;  /* 0x000000703c707220 */ /* 0x000fe20000400000 */
[----:B-1----:R-:W-:Y:S01]  /*35f0*/  F2FP.PACK_AB R102, R132, R203 ;  /* 0x000000cb8466723e */ /* 0x002fe200000000ff */
[----:B------:R-:W-:Y:S01]  /*3600*/  FMUL R113, R60, R113 ;  /* 0x000000713c717220 */ /* 0x000fe20000400000 */
[----:B---3--:R-:W-:Y:S01]  /*3610*/  F2FP.PACK_AB R103, R127, R124 ;  /* 0x0000007c7f67723e */ /* 0x008fe200000000ff */
[----:B------:R-:W-:-:S02]  /*3620*/  FMUL R114, R61, R114 ;  /* 0x000000723d727220 */ /* 0x000fc40000400000 */
[----:B------:R-:W-:Y:S02]  /*3630*/  FMUL R115, R61, R115 ;  /* 0x000000733d737220 */ /* 0x000fe40000400000 */
[----:B------:R-:W-:Y:S01]  /*3640*/  FMUL R65, R101, 1.4426950216293334961 ;  /* 0x3fb8aa3b65417820 */ /* 0x000fe20000400000 */
[----:B0-----:R-:W-:Y:S02]  /*3650*/  F2FP.PACK_AB R100, R134, R207 ;  /* 0x000000cf8664723e */ /* 0x001fe400000000ff */
[----:B------:R-:W-:Y:S01]  /*3660*/  F2FP.PACK_AB R101, R125, R144 ;  /* 0x000000907d65723e */ /* 0x000fe200000000ff */
[----:B------:R-:W-:Y:S01]  /*3670*/  FADD R64, R97, -R58 ;  /* 0x8000003a61407221 */ /* 0x000fe20000000000 */
[----:B------:R-:W-:Y:S01]  /*3680*/  HMMA.16816.F32 R92, R84, R68, R92 ;  /* 0x00000044545c723c */ /* 0x000fe2000000185c */
[--C-:B------:R-:W-:Y:S02]  /*3690*/  FADD R108, R108, -R53.reuse ;  /* 0x800000356c6c7221 */ /* 0x100fe40000000000 */
[----:B------:R-:W-:-:S02]  /*36a0*/  FADD R96, R96, -R53 ;  /* 0x8000003560607221 */ /* 0x000fc40000000000 */
[----:B------:R-:W-:-:S03]  /*36b0*/  FMUL R108, R108, 1.4426950216293334961 ;  /* 0x3fb8aa3b6c6c7820 */ /* 0x000fc60000400000 */
[----:B--2---:R-:W-:Y:S01]  /*36c0*/  HMMA.16816.F32 R84, R84, R72, R112 ;  /* 0x000000485454723c */ /* 0x004fe20000001870 */
[----:B------:R0:W-:Y:S01]  /*36d0*/  MUFU.EX2 R115, R65 ;  /* 0x0000004100737308 */ /* 0x0001e20000000800 */
[----:B------:R-:W-:-:S05]  /*36e0*/  FMUL R96, R96, 1.4426950216293334961 ;  /* 0x3fb8aa3b60607820 */ /* 0x000fca0000400000 */
[----:B------:R-:W-:Y:S01]  /*36f0*/  FMUL R112, R64, 1.4426950216293334961 ;  /* 0x3fb8aa3b40707820 */ /* 0x000fe20000400000 */
[----:B------:R-:W-:Y:S01]  /*3700*/  HMMA.16816.F32 R80, R100, R66, R80 ;  /* 0x000000426450723c */ /* 0x000fe20000001850 */
[----:B0-----:R-:W0:Y:S01]  /*3710*/  LDSM.16.M88.4 R64, [R9+0x800] ;  /* 0x000800000940783b */ /* 0x001e220000000200 */
[----:B------:R-:W-:Y:S01]  /*3720*/  MUFU.EX2 R143, R108 ;  /* 0x0000006c008f7308 */ /* 0x000fe20000000800 */
[--C-:B------:R-:W-:Y:S02]  /*3730*/  FADD R212, R212, -R53.reuse ;  /* 0x80000035d4d47221 */ /* 0x100fe40000000000 */
[--C-:B------:R-:W-:Y:S02]  /*3740*/  FADD R210, R210, -R53.reuse ;  /* 0x80000035d2d27221 */ /* 0x100fe40000000000 */
[----:B------:R-:W-:-:S03]  /*3750*/  FADD R206, R206, -R53 ;  /* 0x80000035cece7221 */ /* 0x000fc60000000000 */
[----:B------:R1:W-:Y:S01]  /*3760*/  MUFU.EX2 R108, R96 ;  /* 0x00000060006c7308 */ /* 0x0003e20000000800 */
[----:B------:R-:W-:Y:S02]  /*3770*/  FADD R208, R208, -R53 ;  /* 0x80000035d0d07221 */ /* 0x000fe40000000000 */
[--C-:B------:R-:W-:Y:S02]  /*3780*/  FADD R223, R223, -R58.reuse ;  /* 0x8000003adfdf7221 */ /* 0x100fe40000000000 */
[----:B------:R-:W-:Y:S01]  /*3790*/  FADD R219, R219, -R58 ;  /* 0x8000003adbdb7221 */ /* 0x000fe20000000000 */
[----:B-1----:R-:W1:Y:S01]  /*37a0*/  LDSM.16.M88.4 R96, [R9] ;  /* 0x000000000960783b */ /* 0x002e620000000200 */
[----:B------:R-:W-:Y:S02]  /*37b0*/  FMUL R199, R212, 1.4426950216293334961 ;  /* 0x3fb8aa3bd4c77820 */ /* 0x000fe40000400000 */
[----:B------:R-:W-:Y:S02]  /*37c0*/  FMUL R122, R210, 1.4426950216293334961 ;  /* 0x3fb8aa3bd27a7820 */ /* 0x000fe40000400000 */
[----:B------:R-:W-:-:S02]  /*37d0*/  FMUL R191, R206, 1.4426950216293334961 ;  /* 0x3fb8aa3bcebf7820 */ /* 0x000fc40000400000 */
[----:B------:R-:W-:Y:S02]  /*37e0*/  FMUL R120, R208, 1.4426950216293334961 ;  /* 0x3fb8aa3bd0787820 */ /* 0x000fe40000400000 */
[----:B------:R-:W-:Y:S02]  /*37f0*/  FMUL R126, R223, 1.4426950216293334961 ;  /* 0x3fb8aa3bdf7e7820 */ /* 0x000fe40000400000 */
[----:B------:R-:W-:Y:S01]  /*3800*/  FMUL R113, R219, 1.4426950216293334961 ;  /* 0x3fb8aa3bdb717820 */ /* 0x000fe20000400000 */
[C---:B------:R-:W-:Y:S01]  /*3810*/  HMMA.16816.F32 R88, R100.reuse, R78, R88 ;  /* 0x0000004e6458723c */ /* 0x040fe20000001858 */
[----:B------:R-:W-:Y:S01]  /*3820*/  MUFU.EX2 R199, R199 ;  /* 0x000000c700c77308 */ /* 0x000fe20000000800 */
[----:B------:R-:W2:Y:S07]  /*3830*/  LDSM.16.M88.4 R76, [R9+0x1000] ;  /* 0x00100000094c783b */ /* 0x000eae0000000200 */
[----:B------:R-:W3:Y:S01]  /*3840*/  MUFU.EX2 R122, R122 ;  /* 0x0000007a007a7308 */ /* 0x000ee20000000800 */
[----:B------:R-:W-:Y:S01]  /*3850*/  HMMA.16816.F32 R92, R100, R70, R92 ;  /* 0x00000046645c723c */ /* 0x000fe2000000185c */
[----:B------:R-:W4:Y:S06]  /*3860*/  LDSM.16.M88.4 R68, [R9+0x1800] ;  /* 0x001800000944783b */ /* 0x000f2c0000000200 */
[----:B------:R-:W-:Y:S08]  /*3870*/  MUFU.EX2 R191, R191 ;  /* 0x000000bf00bf7308 */ /* 0x000ff00000000800 */
[----:B------:R-:W-:Y:S08]  /*3880*/  MUFU.EX2 R120, R120 ;  /* 0x0000007800787308 */ /* 0x000ff00000000800 */
[----:B------:R-:W5:Y:S08]  /*3890*/  MUFU.EX2 R126, R126 ;  /* 0x0000007e007e7308 */ /* 0x000f700000000800 */
[----:B------:R-:W-:Y:S08]  /*38a0*/  MUFU.EX2 R112, R112 ;  /* 0x0000007000707308 */ /* 0x000ff00000000800 */
[----:B------:R-:W0:Y:S01]  /*38b0*/  MUFU.EX2 R113, R113 ;  /* 0x0000007100717308 */ /* 0x000e220000000800 */
[----:B------:R-:W-:-:S02]  /*38c0*/  FADD R138, R138, R217 ;  /* 0x000000d98a8a7221 */ /* 0x000fc40000000000 */
[----:B------:R-:W-:Y:S01]  /*38d0*/  FADD R142, R142, R227 ;  /* 0x000000e38e8e7221 */ /* 0x000fe20000000000 */
[----:B------:R-:W-:Y:S01]  /*38e0*/  HMMA.16816.F32 R84, R100, R74, R84 ;  /* 0x0000004a6454723c */ /* 0x000fe20000001854 */
[--C-:B------:R-:W-:Y:S02]  /*38f0*/  FADD R202, R202, -R53.reuse ;  /* 0x80000035caca7221 */ /* 0x100fe40000000000 */
[----:B------:R-:W-:Y:S02]  /*3900*/  FADD R198, R198, -R53 ;  /* 0x80000035c6c67221 */ /* 0x000fe40000000000 */
[----:B------:R-:W-:Y:S02]  /*3910*/  FADD R213, R213, -R58 ;  /* 0x8000003ad5d57221 */ /* 0x000fe40000000000 */
[----:B------:R-:W-:Y:S02]  /*3920*/  FADD R215, R215, R138 ;  /* 0x0000008ad7d77221 */ /* 0x000fe40000000000 */
[----:B------:R-:W-:-:S02]  /*3930*/  FADD R211, R211, -R58 ;  /* 0x8000003ad3d37221 */ /* 0x000fc40000000000 */
[----:B------:R-:W-:Y:S02]  /*3940*/  FADD R225, R225, R142 ;  /* 0x0000008ee1e17221 */ /* 0x000fe40000000000 */
[--C-:B------:R-:W-:Y:S02]  /*3950*/  FADD R197, R197, -R58.reuse ;  /* 0x8000003ac5c57221 */ /* 0x100fe40000000000 */
[----:B------:R-:W-:Y:S01]  /*3960*/  FADD R209, R209, -R58 ;  /* 0x8000003ad1d17221 */ /* 0x000fe20000000000 */
[----:B---3--:R-:W-:Y:S02]  /*3970*/  F2FP.PACK_AB R72, R122, R199 ;  /* 0x000000c77a48723e */ /* 0x008fe400000000ff */
[----:B-----5:R-:W-:Y:S02]  /*3980*/  F2FP.PACK_AB R73, R115, R126 ;  /* 0x0000007e7349723e */ /* 0x020fe400000000ff */
[----:B------:R-:W-:Y:S02]  /*3990*/  F2FP.PACK_AB R74, R120, R191 ;  /* 0x000000bf784a723e */ /* 0x000fe400000000ff */
[----:B0-----:R-:W-:Y:S01]  /*39a0*/  F2FP.PACK_AB R75, R113, R112 ;  /* 0x00000070714b723e */ /* 0x001fe200000000ff */
[----:B------:R-:W-:-:S02]  /*39b0*/  FMUL R187, R202, 1.4426950216293334961 ;  /* 0x3fb8aa3bcabb7820 */ /* 0x000fc40000400000 */
[----:B------:R-:W-:Y:S02]  /*39c0*/  FMUL R118, R198, 1.4426950216293334961 ;  /* 0x3fb8aa3bc6767820 */ /* 0x000fe40000400000 */
[----:B------:R-:W-:Y:S02]  /*39d0*/  FMUL R114, R213, 1.4426950216293334961 ;  /* 0x3fb8aa3bd5727820 */ /* 0x000fe40000400000 */
[----:B------:R-:W-:Y:S02]  /*39e0*/  FADD R136, R136, R215 ;  /* 0x000000d788887221 */ /* 0x000fe40000000000 */
[----:B------:R-:W-:Y:S02]  /*39f0*/  FMUL R129, R211, 1.4426950216293334961 ;  /* 0x3fb8aa3bd3817820 */ /* 0x000fe40000400000 */
[----:B------:R-:W-:Y:S02]  /*3a00*/  FADD R225, R140, R225 ;  /* 0x000000e18ce17221 */ /* 0x000fe40000000000 */
[----:B------:R-:W-:-:S02]  /*3a10*/  FMUL R131, R197, 1.4426950216293334961 ;  /* 0x3fb8aa3bc5837820 */ /* 0x000fc40000400000 */
[----:B------:R-:W-:Y:S01]  /*3a20*/  FMUL R128, R209, 1.4426950216293334961 ;  /* 0x3fb8aa3bd1807820 */ /* 0x000fe20000400000 */
[----:B------:R-:W-:Y:S01]  /*3a30*/  HMMA.16816.F32 R88, R72, R64, R88 ;  /* 0x000000404858723c */ /* 0x000fe20000001858 */
[----:B------:R-:W-:Y:S02]  /*3a40*/  FADD R207, R207, R136 ;  /* 0x00000088cfcf7221 */ /* 0x000fe40000000000 */
[----:B------:R-:W-:Y:S01]  /*3a50*/  FADD R144, R144, R225 ;  /* 0x000000e190907221 */ /* 0x000fe20000000000 */
[----:B------:R-:W-:Y:S01]  /*3a60*/  MUFU.EX2 R187, R187 ;  /* 0x000000bb00bb7308 */ /* 0x000fe20000000800 */
[----:B------:R-:W-:Y:S02]  /*3a70*/  FADD R134, R134, R207 ;  /* 0x000000cf86867221 */ /* 0x000fe40000000000 */
[----:B------:R-:W-:-:S05]  /*3a80*/  FADD R125, R125, R144 ;  /* 0x000000907d7d7221 */ /* 0x000fca0000000000 */
[----:B------:R-:W0:Y:S01]  /*3a90*/  MUFU.EX2 R118, R118 ;  /* 0x0000007600767308 */ /* 0x000e220000000800 */
[----:B-1----:R-:W-:Y:S01]  /*3aa0*/  HMMA.16816.F32 R80, R72, R96, R80 ;  /* 0x000000604850723c */ /* 0x002fe20000001850 */
[----:B------:R-:W-:-:S06]  /*3ab0*/  FADD R203, R203, R134 ;  /* 0x00000086cbcb7221 */ /* 0x000fcc0000000000 */
[----:B------:R-:W-:Y:S01]  /*3ac0*/  MUFU.EX2 R114, R114 ;  /* 0x0000007200727308 */ /* 0x000fe20000000800 */
[----:B------:R-:W-:-:S07]  /*3ad0*/  FADD R96, R124, R125 ;  /* 0x0000007d7c607221 */ /* 0x000fce0000000000 */
[----:B------:R-:W1:Y:S08]  /*3ae0*/  MUFU.EX2 R129, R129 ;  /* 0x0000008100817308 */ /* 0x000e700000000800 */
[----:B------:R-:W-:Y:S08]  /*3af0*/  MUFU.EX2 R131, R131 ;  /* 0x0000008300837308 */ /* 0x000ff00000000800 */
[----:B------:R-:W3:Y:S01]  /*3b00*/  MUFU.EX2 R128, R128 ;  /* 0x0000008000807308 */ /* 0x000ee20000000800 */
[----:B------:R-:W-:-:S02]  /*3b10*/  FADD R132, R132, R203 ;  /* 0x000000cb84847221 */ /* 0x000fc40000000000 */
[----:B------:R-:W-:Y:S02]  /*3b20*/  FADD R127, R127, R96 ;  /* 0x000000607f7f7221 */ /* 0x000fe40000000000 */
[----:B------:R-:W-:Y:S02]  /*3b30*/  FADD R199, R199, R132 ;  /* 0x00000084c7c77221 */ /* 0x000fe40000000000 */
[----:B------:R-:W-:Y:S01]  /*3b40*/  FADD R126, R126, R127 ;  /* 0x0000007f7e7e7221 */ /* 0x000fe20000000000 */
[C---:B--2---:R-:W-:Y:S01]  /*3b50*/  HMMA.16816.F32 R92, R72.reuse, R76, R92 ;  /* 0x0000004c485c723c */ /* 0x044fe2000000185c */
[----:B0-----:R-:W-:Y:S02]  /*3b60*/  F2FP.PACK_AB R100, R118, R187 ;  /* 0x000000bb7664723e */ /* 0x001fe400000000ff */
[----:B-1----:R-:W-:Y:S02]  /*3b70*/  F2FP.PACK_AB R101, R129, R114 ;  /* 0x000000728165723e */ /* 0x002fe400000000ff */
[----:B------:R-:W-:Y:S01]  /*3b80*/  F2FP.PACK_AB R102, R116, R143 ;  /* 0x0000008f7466723e */ /* 0x000fe200000000ff */
[----:B------:R-:W-:Y:S01]  /*3b90*/  FADD R64, R122, R199 ;  /* 0x000000c77a407221 */ /* 0x000fe20000000000 */
[----:B---3--:R-:W-:Y:S01]  /*3ba0*/  F2FP.PACK_AB R103, R128, R131 ;  /* 0x000000838067723e */ /* 0x008fe200000000ff */
[----:B------:R-:W-:Y:S01]  /*3bb0*/  FADD R65, R115, R126 ;  /* 0x0000007e73417221 */ /* 0x000fe20000000000 */
[----:B----4-:R-:W-:Y:S01]  /*3bc0*/  HMMA.16816.F32 R84, R72, R68, R84 ;  /* 0x000000444854723c */ /* 0x010fe20000001854 */
[----:B------:R-:W-:Y:S01]  /*3bd0*/  FADD R196, R196, -R53 ;  /* 0x80000035c4c47221 */ /* 0x000fe20000000000 */
[----:B------:R-:W-:Y:S01]  /*3be0*/  LDSM.16.M88.4 R72, [R21+0x80] ;  /* 0x000080001548783b */ /* 0x000fe20000000200 */
[----:B------:R-:W-:-:S02]  /*3bf0*/  FADD R191, R191, R64 ;  /* 0x00000040bfbf7221 */ /* 0x000fc40000000000 */
[----:B------:R-:W-:-:S03]  /*3c00*/  FADD R112, R112, R65 ;  /* 0x0000004170707221 */ /* 0x000fc60000000000 */
[----:B------:R-:W-:Y:S01]  /*3c10*/  HMMA.16816.F32 R88, R100, R66, R88 ;  /* 0x000000426458723c */ /* 0x000fe20000001858 */
[----:B------:R-:W0:Y:S01]  /*3c20*/  LDSM.16.M88.4 R64, [R21+0x1080] ;  /* 0x001080001540783b */ /* 0x000e220000000200 */
[----:B------:R-:W-:Y:S02]  /*3c30*/  FMUL R110, R196, 1.4426950216293334961 ;  /* 0x3fb8aa3bc46e7820 */ /* 0x000fe40000400000 */
[--C-:B------:R-:W-:Y:S02]  /*3c40*/  FADD R201, R201, -R58.reuse ;  /* 0x8000003ac9c97221 */ /* 0x100fe40000000000 */
[----:B------:R-:W-:Y:S02]  /*3c50*/  FADD R205, R205, -R58 ;  /* 0x8000003acdcd7221 */ /* 0x000fe40000000000 */
[----:B------:R-:W-:Y:S02]  /*3c60*/  FADD R120, R120, R191 ;  /* 0x000000bf78787221 */ /* 0x000fe40000000000 */
[----:B------:R-:W-:Y:S01]  /*3c70*/  FADD R192, R192, -R53 ;  /* 0x80000035c0c07221 */ /* 0x000fe20000000000 */
[----:B------:R-:W1:Y:S01]  /*3c80*/  MUFU.EX2 R110, R110 ;  /* 0x0000006e006e7308 */ /* 0x000e620000000800 */
[----:B------:R-:W-:-:S02]  /*3c90*/  FMUL R125, R201, 1.4426950216293334961 ;  /* 0x3fb8aa3bc97d7820 */ /* 0x000fc40000400000 */
[--C-:B------:R-:W-:Y:S02]  /*3ca0*/  FADD R193, R193, -R58.reuse ;  /* 0x8000003ac1c17221 */ /* 0x100fe40000000000 */
[----:B------:R-:W-:Y:S02]  /*3cb0*/  FMUL R205, R205, 1.4426950216293334961 ;  /* 0x3fb8aa3bcdcd7820 */ /* 0x000fe40000400000 */
[----:B------:R-:W-:Y:S02]  /*3cc0*/  FADD R195, R195, -R58 ;  /* 0x8000003ac3c37221 */ /* 0x000fe40000000000 */
[----:B------:R-:W-:Y:S02]  /*3cd0*/  FADD R187, R187, R120 ;  /* 0x00000078bbbb7221 */ /* 0x000fe40000000000 */
[----:B------:R-:W-:Y:S02]  /*3ce0*/  FMUL R123, R192, 1.4426950216293334961 ;  /* 0x3fb8aa3bc07b7820 */ /* 0x000fe40000400000 */
[----:B------:R-:W-:-:S02]  /*3cf0*/  FADD R113, R113, R112 ;  /* 0x0000007071717221 */ /* 0x000fc40000000000 */
[----:B------:R-:W-:Y:S01]  /*3d00*/  FMUL R115, R193, 1.4426950216293334961 ;  /* 0x3fb8aa3bc1737820 */ /* 0x000fe20000400000 */
[----:B------:R-:W-:Y:S01]  /*3d10*/  MUFU.EX2 R124, R205 ;  /* 0x000000cd007c7308 */ /* 0x000fe20000000800 */
[----:B------:R-:W-:Y:S02]  /*3d20*/  FMUL R195, R195, 1.4426950216293334961 ;  /* 0x3fb8aa3bc3c37820 */ /* 0x000fe40000400000 */
[----:B------:R-:W-:Y:S02]  /*3d30*/  FADD R118, R118, R187 ;  /* 0x000000bb76767221 */ /* 0x000fe40000000000 */
[----:B------:R-:W-:-:S03]  /*3d40*/  FADD R114, R114, R113 ;  /* 0x0000007172727221 */ /* 0x000fc60000000000 */
[----:B------:R-:W2:Y:S01]  /*3d50*/  MUFU.EX2 R125, R125 ;  /* 0x0000007d007d7308 */ /* 0x000ea20000000800 */
[----:B------:R-:W-:Y:S01]  /*3d60*/  HMMA.16816.F32 R80, R100, R98, R80 ;  /* 0x000000626450723c */ /* 0x000fe20000001850 */
[----:B------:R-:W3:Y:S01]  /*3d70*/  LDSM.16.M88.4 R96, [R21+0x880] ;  /* 0x000880001560783b */ /* 0x000ee20000000200 */
[----:B------:R-:W-:Y:S02]  /*3d80*/  FADD R143, R143, R118 ;  /* 0x000000768f8f7221 */ /* 0x000fe40000000000 */
[----:B------:R-:W-:-:S03]  /*3d90*/  FADD R114, R129, R114 ;  /* 0x0000007281727221 */ /* 0x000fc60000000000 */
[----:B------:R-:W4:Y:S01]  /*3da0*/  MUFU.EX2 R123, R123 ;  /* 0x0000007b007b7308 */ /* 0x000f220000000800 */
[----:B------:R-:W-:Y:S01]  /*3db0*/  HMMA.16816.F32 R92, R100, R78, R92 ;  /* 0x0000004e645c723c */ /* 0x000fe2000000185c */
[----:B------:R-:W5:Y:S01]  /*3dc0*/  LDSM.16.M88.4 R76, [R21+0x1880] ;  /* 0x00188000154c783b */ /* 0x000f620000000200 */
[----:B------:R-:W-:-:S05]  /*3dd0*/  FADD R189, R189, -R58 ;  /* 0x8000003abdbd7221 */ /* 0x000fca0000000000 */
[----:B------:R-:W-:Y:S01]  /*3de0*/  MUFU.EX2 R122, R195 ;  /* 0x000000c3007a7308 */ /* 0x000fe20000000800 */
[----:B------:R-:W-:Y:S01]  /*3df0*/  HMMA.16816.F32 R84, R100, R70, R84 ;  /* 0x000000466454723c */ /* 0x000fe20000001854 */
[----:B------:R-:W-:-:S06]  /*3e00*/  FADD R131, R131, R114 ;  /* 0x0000007283837221 */ /* 0x000fcc0000000000 */
[----:B------:R-:W0:Y:S01]  /*3e10*/  MUFU.EX2 R115, R115 ;  /* 0x0000007300737308 */ /* 0x000e220000000800 */
[----:B------:R-:W-:Y:S01]  /*3e20*/  FADD R100, R116, R143 ;  /* 0x0000008f74647221 */ /* 0x000fe20000000000 */
[----:B-1----:R-:W-:Y:S01]  /*3e30*/  F2FP.PACK_AB R68, R110, R139 ;  /* 0x0000008b6e44723e */ /* 0x002fe200000000ff */
[----:B------:R-:W-:Y:S02]  /*3e40*/  FMUL R189, R189, 1.4426950216293334961 ;  /* 0x3fb8aa3bbdbd7820 */ /* 0x000fe40000400000 */
[----:B------:R-:W-:Y:S02]  /*3e50*/  FADD R145, R145, -R58 ;  /* 0x8000003a91917221 */ /* 0x000fe40000000000 */
[----:B------:R-:W-:Y:S02]  /*3e60*/  FADD R139, R139, R100 ;  /* 0x000000648b8b7221 */ /* 0x000fe40000000000 */
[----:B------:R-:W-:Y:S02]  /*3e70*/  FADD R131, R128, R131 ;  /* 0x0000008380837221 */ /* 0x000fe40000000000 */
[--C-:B------:R-:W-:Y:S01]  /*3e80*/  FADD R141, R141, -R58.reuse ;  /* 0x8000003a8d8d7221 */ /* 0x100fe20000000000 */
[----:B--2---:R-:W-:Y:S01]  /*3e90*/  F2FP.PACK_AB R69, R125, R124 ;  /* 0x0000007c7d45723e */ /* 0x004fe200000000ff */
[----:B------:R-:W-:Y:S01]  /*3ea0*/  FMUL R145, R145, 1.4426950216293334961 ;  /* 0x3fb8aa3b91917820 */ /* 0x000fe20000400000 */
[----:B------:R-:W1:Y:S01]  /*3eb0*/  MUFU.EX2 R189, R189 ;  /* 0x000000bd00bd7308 */ /* 0x000e620000000800 */
[----:B------:R-:W-:-:S02]  /*3ec0*/  FADD R135, R135, -R58 ;  /* 0x8000003a87877221 */ /* 0x000fc40000000000 */
[----:B------:R-:W-:Y:S02]  /*3ed0*/  FADD R110, R110, R139 ;  /* 0x0000008b6e6e7221 */ /* 0x000fe40000000000 */
[----:B------:R-:W-:Y:S01]  /*3ee0*/  FADD R124, R124, R131 ;  /* 0x000000837c7c7221 */ /* 0x000fe20000000000 */
[----:B----4-:R-:W-:Y:S01]  /*3ef0*/  F2FP.PACK_AB R70, R108, R123 ;  /* 0x0000007b6c46723e */ /* 0x010fe200000000ff */
[----:B------:R-:W-:Y:S01]  /*3f00*/  FMUL R141, R141, 1.4426950216293334961 ;  /* 0x3fb8aa3b8d8d7820 */ /* 0x000fe20000400000 */
[----:B------:R-:W2:Y:S01]  /*3f10*/  MUFU.EX2 R112, R145 ;  /* 0x0000009100707308 */ /* 0x000ea20000000800 */
[----:B------:R-:W-:Y:S01]  /*3f20*/  FMUL R135, R135, 1.4426950216293334961 ;  /* 0x3fb8aa3b87877820 */ /* 0x000fe20000400000 */
[----:B0-----:R-:W-:Y:S01]  /*3f30*/  F2FP.PACK_AB R71, R115, R122 ;  /* 0x0000007a7347723e */ /* 0x001fe200000000ff */
[----:B------:R-:W-:Y:S01]  /*3f40*/  FADD R123, R123, R110 ;  /* 0x0000006e7b7b7221 */ /* 0x000fe20000000000 */
[----:B------:R-:W-:Y:S01]  /*3f50*/  LDSM.16.M88.4 R128, [R9+0x1080] ;  /* 0x001080000980783b */ /* 0x000fe20000000200 */
[----:B------:R-:W-:-:S02]  /*3f60*/  FADD R125, R125, R124 ;  /* 0x0000007c7d7d7221 */ /* 0x000fc40000000000 */
[----:B------:R-:W-:Y:S01]  /*3f70*/  FADD R137, R137, -R58 ;  /* 0x8000003a89897221 */ /* 0x000fe20000000000 */
[----:B------:R-:W0:Y:S01]  /*3f80*/  MUFU.EX2 R104, R104 ;  /* 0x0000006800687308 */ /* 0x000e220000000800 */
[----:B------:R-:W-:Y:S02]  /*3f90*/  FADD R108, R108, R123 ;  /* 0x0000007b6c6c7221 */ /* 0x000fe40000000000 */
[----:B------:R-:W-:Y:S01]  /*3fa0*/  FADD R122, R122, R125 ;  /* 0x0000007d7a7a7221 */ /* 0x000fe20000000000 */
[----:B------:R-:W-:Y:S01]  /*3fb0*/  HMMA.16816.F32 R100, R68, R64, R92 ;  /* 0x000000404464723c */ /* 0x000fe2000000185c */
[----:B------:R-:W-:Y:S01]  /*3fc0*/  FADD R190, R190, -R53 ;  /* 0x80000035bebe7221 */ /* 0x000fe20000000000 */
[----:B------:R-:W-:Y:S02]  /*3fd0*/  LDSM.16.M88.4 R124, [R9+0x880] ;  /* 0x00088000097c783b */ /* 0x000fe40000000200 */
[----:B------:R-:W-:Y:S01]  /*3fe0*/  MUFU.EX2 R141, R141 ;  /* 0x0000008d008d7308 */ /* 0x000fe20000000800 */
[----:B------:R-:W-:-:S02]  /*3ff0*/  FMUL R116, R137, 1.4426950216293334961 ;  /* 0x3fb8aa3b89747820 */ /* 0x000fc40000400000 */
[----:B------:R-:W-:-:S05]  /*4000*/  FADD R133, R133, -R58 ;  /* 0x8000003a85857221 */ /* 0x000fca0000000000 */
[----:B------:R-:W4:Y:S01]  /*4010*/  MUFU.EX2 R114, R135 ;  /* 0x0000008700727308 */ /* 0x000f220000000800 */
[----:B------:R-:W-:Y:S02]  /*4020*/  FADD R65, R119, R108 ;  /* 0x0000006c77417221 */ /* 0x000fe40000000000 */
[----:B------:R-:W-:Y:S02]  /*4030*/  FADD R122, R115, R122 ;  /* 0x0000007a737a7221 */ /* 0x000fe40000000000 */
[----:B------:R-:W-:Y:S02]  /*4040*/  FMUL R55, R190, 1.4426950216293334961 ;  /* 0x3fb8aa3bbe377820 */ /* 0x000fe40000400000 */
[----:B------:R-:W-:Y:S01]  /*4050*/  FMUL R133, R133, 1.4426950216293334961 ;  /* 0x3fb8aa3b85857820 */ /* 0x000fe20000400000 */
[----:B------:R-:W0:Y:S01]  /*4060*/  MUFU.EX2 R54, R54 ;  /* 0x0000003600367308 */ /* 0x000e220000000800 */
[----:B------:R-:W-:Y:S02]  /*4070*/  FADD R121, R121, -R58 ;  /* 0x8000003a79797221 */ /* 0x000fe40000000000 */
[----:B------:R-:W-:-:S02]  /*4080*/  FADD R64, R106, R65 ;  /* 0x000000416a407221 */ /* 0x000fc40000000000 */
[----:B-1----:R-:W-:-:S03]  /*4090*/  FADD R65, R189, R122 ;  /* 0x0000007abd417221 */ /* 0x002fc60000000000 */
[----:B------:R-:W1:Y:S01]  /*40a0*/  MUFU.EX2 R116, R116 ;  /* 0x0000007400747308 */ /* 0x000e620000000800 */
[----:B------:R-:W-:Y:S01]  /*40b0*/  FMUL R121, R121, 1.4426950216293334961 ;  /* 0x3fb8aa3b79797820 */ /* 0x000fe20000400000 */
[C---:B--2---:R-:W-:Y:S01]  /*40c0*/  F2FP.PACK_AB R93, R112.reuse, R189 ;  /* 0x000000bd705d723e */ /* 0x044fe200000000ff */
[----:B------:R-:W-:Y:S02]  /*40d0*/  FADD R117, R117, -R58 ;  /* 0x8000003a75757221 */ /* 0x000fe40000000000 */
[----:B------:R-:W-:-:S03]  /*40e0*/  FADD R112, R112, R65 ;  /* 0x0000004170707221 */ /* 0x000fc60000000000 */
[----:B------:R-:W2:Y:S01]  /*40f0*/  MUFU.EX2 R55, R55 ;  /* 0x0000003700377308 */ /* 0x000ea20000000800 */
[----:B------:R-:W-:Y:S01]  /*4100*/  FMUL R57, R56, 1.4426950216293334961 ;  /* 0x3fb8aa3b38397820 */ /* 0x000fe20000400000 */
[----:B0-----:R-:W-:Y:S01]  /*4110*/  F2FP.PACK_AB R94, R104, R107 ;  /* 0x0000006b685e723e */ /* 0x001fe200000000ff */
[----:B------:R-:W-:Y:S01]  /*4120*/  FADD R230, R230, -R53 ;  /* 0x80000035e6e67221 */ /* 0x000fe20000000000 */
[----:B----4-:R-:W-:Y:S01]  /*4130*/  F2FP.PACK_AB R95, R114, R141 ;  /* 0x0000008d725f723e */ /* 0x010fe200000000ff */
[----:B------:R-:W-:-:S03]  /*4140*/  FADD R111, R111, -R58 ;  /* 0x8000003a6f6f7221 */ /* 0x000fc60000000000 */
[----:B------:R-:W0:Y:S01]  /*4150*/  MUFU.EX2 R133, R133 ;  /* 0x0000008500857308 */ /* 0x000e220000000800 */
[----:B------:R-:W-:Y:S02]  /*4160*/  FADD R107, R107, R64 ;  /* 0x000000406b6b7221 */ /* 0x000fe40000000000 */
[----:B------:R-:W-:Y:S02]  /*4170*/  FMUL R117, R117, 1.4426950216293334961 ;  /* 0x3fb8aa3b75757820 */ /* 0x000fe40000400000 */
[----:B------:R-:W-:Y:S02]  /*4180*/  FADD R141, R141, R112 ;  /* 0x000000708d8d7221 */ /* 0x000fe40000000000 */
[----:B------:R-:W-:Y:S01]  /*4190*/  FMUL R56, R230, 1.4426950216293334961 ;  /* 0x3fb8aa3be6387820 */ /* 0x000fe20000400000 */
[----:B------:R-:W4:Y:S01]  /*41a0*/  MUFU.EX2 R121, R121 ;  /* 0x0000007900797308 */ /* 0x000f220000000800 */
[----:B------:R-:W-:Y:S01]  /*41b0*/  FADD R232, R232, -R53 ;  /* 0x80000035e8e87221 */ /* 0x000fe20000000000 */
[----:B------:R-:W-:Y:S01]  /*41c0*/  HMMA.16816.F32 R80, R68, R72, R80 ;  /* 0x000000484450723c */ /* 0x000fe20000001850 */
[----:B------:R-:W-:-:S02]  /*41d0*/  FMUL R111, R111, 1.4426950216293334961 ;  /* 0x3fb8aa3b6f6f7820 */ /* 0x000fc40000400000 */
[----:B------:R-:W-:Y:S02]  /*41e0*/  FADD R107, R104, R107 ;  /* 0x0000006b686b7221 */ /* 0x000fe40000000000 */
[--C-:B------:R-:W-:Y:S01]  /*41f0*/  FADD R109, R109, -R58.reuse ;  /* 0x8000003a6d6d7221 */ /* 0x100fe20000000000 */
[----:B------:R-:W0:Y:S01]  /*4200*/  MUFU.EX2 R57, R57 ;  /* 0x0000003900397308 */ /* 0x000e220000000800 */
[----:B------:R-:W-:Y:S01]  /*4210*/  FADD R141, R114, R141 ;  /* 0x0000008d728d7221 */ /* 0x000fe20000000000 */
[----:B---3--:R-:W-:Y:S01]  /*4220*/  HMMA.16816.F32 R88, R68, R96, R88 ;  /* 0x000000604458723c */ /* 0x008fe20000001858 */
[----:B------:R-:W-:Y:S02]  /*4230*/  FMUL R59, R232, 1.4426950216293334961 ;  /* 0x3fb8aa3be83b7820 */ /* 0x000fe40000400000 */
[----:B------:R-:W-:-:S05]  /*4240*/  FADD R105, R105, -R58 ;  /* 0x8000003a69697221 */ /* 0x000fca0000000000 */
[----:B-----5:R-:W-:Y:S01]  /*4250*/  HMMA.16816.F32 R84, R68, R76, R84 ;  /* 0x0000004c4454723c */ /* 0x020fe20000001854 */
[----:B------:R-:W3:Y:S01]  /*4260*/  MUFU.EX2 R68, R117 ;  /* 0x0000007500447308 */ /* 0x000ee20000000800 */
[----:B------:R-:W-:Y:S02]  /*4270*/  FADD R64, R54, R107 ;  /* 0x0000006b36407221 */ /* 0x000fe40000000000 */
[----:B------:R-:W-:-:S05]  /*4280*/  FADD R63, R63, -R58 ;  /* 0x8000003a3f3f7221 */ /* 0x000fca0000000000 */
[----:B------:R-:W-:Y:S01]  /*4290*/  MUFU.EX2 R27, R27 ;  /* 0x0000001b001b7308 */ /* 0x000fe20000000800 */
[----:B------:R-:W-:Y:S01]  /*42a0*/  FMUL R109, R109, 1.4426950216293334961 ;  /* 0x3fb8aa3b6d6d7820 */ /* 0x000fe20000400000 */
[----:B------:R-:W-:Y:S01]  /*42b0*/  F2FP.PACK_AB R92, R106, R119 ;  /* 0x000000776a5c723e */ /* 0x000fe200000000ff */
[----:B-1----:R-:W-:Y:S01]  /*42c0*/  FADD R76, R116, R141 ;  /* 0x0000008d744c7221 */ /* 0x002fe20000000000 */
[----:B------:R-:W-:Y:S01]  /*42d0*/  LDSM.16.M88.4 R112, [R9+0x1880] ;  /* 0x001880000970783b */ /* 0x000fe20000000200 */
[----:B------:R-:W-:-:S03]  /*42e0*/  FMUL R105, R105, 1.4426950216293334961 ;  /* 0x3fb8aa3b69697820 */ /* 0x000fc60000400000 */
[----:B------:R-:W1:Y:S01]  /*42f0*/  MUFU.EX2 R56, R56 ;  /* 0x0000003800387308 */ /* 0x000e620000000800 */
[----:B--2---:R-:W-:Y:S02]  /*4300*/  FADD R65, R55, R64 ;  /* 0x0000004037417221 */ /* 0x004fe40000000000 */
[----:B0-----:R-:W-:-:S05]  /*4310*/  FADD R76, R133, R76 ;  /* 0x0000004c854c7221 */ /* 0x001fca0000000000 */
[----:B------:R-:W0:Y:S01]  /*4320*/  MUFU.EX2 R111, R111 ;  /* 0x0000006f006f7308 */ /* 0x000e220000000800 */
[----:B------:R-:W-:Y:S02]  /*4330*/  FADD R64, R52, R65 ;  /* 0x0000004134407221 */ /* 0x000fe40000000000 */
[----:B------:R-:W-:-:S05]  /*4340*/  FMUL R63, R63, 1.4426950216293334961 ;  /* 0x3fb8aa3b3f3f7820 */ /* 0x000fca0000400000 */
[----:B------:R-:W2:Y:S01]  /*4350*/  MUFU.EX2 R59, R59 ;  /* 0x0000003b003b7308 */ /* 0x000ea20000000800 */
[----:B----4-:R-:W-:-:S07]  /*4360*/  FADD R69, R121, R76 ;  /* 0x0000004c79457221 */ /* 0x010fce0000000000 */
[----:B------:R-:W4:Y:S01]  /*4370*/  MUFU.EX2 R70, R109 ;  /* 0x0000006d00467308 */ /* 0x000f220000000800 */
[----:B------:R-:W-:Y:S02]  /*4380*/  FADD R65, R57, R64 ;  /* 0x0000004039417221 */ /* 0x000fe40000000000 */
[----:B---3--:R-:W-:-:S05]  /*4390*/  FADD R64, R68, R69 ;  /* 0x0000004544407221 */ /* 0x008fca0000000000 */
[----:B------:R-:W-:Y:S01]  /*43a0*/  MUFU.EX2 R105, R105 ;  /* 0x0000006900697308 */ /* 0x000fe20000000800 */
[----:B-1----:R-:W-:Y:S02]  /*43b0*/  FADD R96, R56, R65 ;  /* 0x0000004138607221 */ /* 0x002fe40000000000 */
[----:B0-----:R-:W-:-:S05]  /*43c0*/  FADD R65, R111, R64 ;  /* 0x000000406f417221 */ /* 0x001fca0000000000 */
[----:B------:R-:W0:Y:S08]  /*43d0*/  MUFU.EX2 R62, R62 ;  /* 0x0000003e003e7308 */ /* 0x000e300000000800 */
[----:B------:R0:W1:Y:S01]  /*43e0*/  MUFU.EX2 R76, R63 ;  /* 0x0000003f004c7308 */ /* 0x0000620000000800 */
[----:B--2---:R-:W-:Y:S02]  /*43f0*/  FADD R96, R59, R96 ;  /* 0x000000603b607221 */ /* 0x004fe40000000000 */
[----:B----4-:R-:W-:Y:S01]  /*4400*/  FADD R64, R70, R65 ;  /* 0x0000004146407221 */ /* 0x010fe20000000000 */
[----:B------:R-:W-:Y:S01]  /*4410*/  HMMA.16816.F32 R80, R92, R74, R80 ;  /* 0x0000004a5c50723c */ /* 0x000fe20000001850 */
[----:B------:R-:W2:Y:S01]  /*4420*/  LDSM.16.M88.4 R72, [R9+0x80] ;  /* 0x000080000948783b */ /* 0x000ea20000000200 */
[----:B------:R-:W-:-:S06]  /*4430*/  FADD R65, R27, R96 ;  /* 0x000000601b417221 */ /* 0x000fcc0000000000 */
[----:B------:R-:W-:Y:S01]  /*4440*/  HMMA.16816.F32 R100, R92, R66, R100 ;  /* 0x000000425c64723c */ /* 0x000fe20000001864 */
[----:B0-----:R-:W-:-:S06]  /*4450*/  FADD R63, R62, R65 ;  /* 0x000000413e3f7221 */ /* 0x001fcc0000000000 */
[----:B------:R-:W-:-:S04]  /*4460*/  FADD R67, R105, R64 ;  /* 0x0000004069437221 */ /* 0x000fc80000000000 */
[----:B-1----:R-:W-:Y:S01]  /*4470*/  FADD R69, R76, R67 ;  /* 0x000000434c457221 */ /* 0x002fe20000000000 */
[C---:B------:R-:W-:Y:S08]  /*4480*/  HMMA.16816.F32 R88, R92.reuse, R98, R88 ;  /* 0x000000625c58723c */ /* 0x040ff00000001858 */
[----:B------:R-:W-:Y:S01]  /*4490*/  HMMA.16816.F32 R84, R92, R78, R84 ;  /* 0x0000004e5c54723c */ /* 0x000fe20000001854 */
[----:B------:R-:W0:Y:S04]  /*44a0*/  SHFL.BFLY PT, R78, R63, 0x2, 0x1f ;  /* 0x0c401f003f4e7f89 */ /* 0x000e2800000e0000 */
[----:B------:R-:W1:Y:S01]  /*44b0*/  SHFL.BFLY PT, R92, R69, 0x2, 0x1f ;  /* 0x0c401f00455c7f89 */ /* 0x000e6200000e0000 */
[----:B------:R-:W-:-:S02]  /*44c0*/  F2FP.PACK_AB R64, R55, R54 ;  /* 0x000000363740723e */ /* 0x000fc400000000ff */
[----:B------:R-:W-:Y:S02]  /*44d0*/  F2FP.PACK_AB R65, R133, R116 ;  /* 0x000000748541723e */ /* 0x000fe400000000ff */
[----:B------:R-:W-:Y:S02]  /*44e0*/  F2FP.PACK_AB R66, R57, R52 ;  /* 0x000000343942723e */ /* 0x000fe400000000ff */
[----:B------:R-:W-:Y:S01]  /*44f0*/  F2FP.PACK_AB R67, R68, R121 ;  /* 0x000000794443723e */ /* 0x000fe200000000ff */
[----:B------:R-:W-:-:S06]  /*4500*/  UIADD3 UR4, UR4, 0x80, URZ ;  /* 0x0000008004047890 */ /* 0x000fcc000fffe03f */
[----:B--2---:R-:W-:Y:S01]  /*4510*/  HMMA.16816.F32 R80, R64, R72, R80 ;  /* 0x000000484050723c */ /* 0x004fe20000001850 */
[----:B0-----:R-:W-:Y:S02]  /*4520*/  FADD R78, R63, R78 ;  /* 0x0000004e3f4e7221 */ /* 0x001fe40000000000 */
[----:B-1----:R-:W-:-:S03]  /*4530*/  FADD R92, R69, R92 ;  /* 0x0000005c455c7221 */ /* 0x002fc60000000000 */
[----:B------:R-:W0:Y:S02]  /*4540*/  SHFL.BFLY PT, R55, R78, 0x1, 0x1f ;  /* 0x0c201f004e377f89 */ /* 0x000e2400000e0000 */
[C---:B------:R-:W-:Y:S02]  /*4550*/  HMMA.16816.F32 R88, R64.reuse, R124, R88 ;  /* 0x0000007c4058723c */ /* 0x040fe40000001858 */
[----:B------:R-:W1:Y:S06]  /*4560*/  SHFL.BFLY PT, R57, R92, 0x1, 0x1f ;  /* 0x0c201f005c397f89 */ /* 0x000e6c00000e0000 */
[C---:B------:R-:W-:Y:S08]  /*4570*/  HMMA.16816.F32 R100, R64.reuse, R128, R100 ;  /* 0x000000804064723c */ /* 0x040ff00000001864 */
[----:B------:R-:W-:Y:S01]  /*4580*/  HMMA.16816.F32 R84, R64, R112, R84 ;  /* 0x000000704054723c */ /* 0x000fe20000001854 */
[----:B------:R-:W-:-:S06]  /*4590*/  ISETP.LE.AND P0, PT, R10, UR4, PT ;  /* 0x000000040a007c0c */ /* 0x000fcc000bf03270 */
[----:B------:R-:W-:Y:S02]  /*45a0*/  F2FP.PACK_AB R64, R59, R56 ;  /* 0x000000383b40723e */ /* 0x000fe400000000ff */
[----:B------:R-:W-:Y:S02]  /*45b0*/  F2FP.PACK_AB R65, R70, R111 ;  /* 0x0000006f4641723e */ /* 0x000fe400000000ff */
[----:B------:R-:W-:Y:S02]  /*45c0*/  F2FP.PACK_AB R66, R62, R27 ;  /* 0x0000001b3e42723e */ /* 0x000fe400000000ff */
[----:B------:R-:W-:Y:S01]  /*45d0*/  F2FP.PACK_AB R67, R76, R105 ;  /* 0x000000694c43723e */ /* 0x000fe200000000ff */
[----:B------:R-:W-:Y:S02]  /*45e0*/  IMAD.MOV.U32 R27, RZ, RZ, 0x80 ;  /* 0x00000080ff1b7424 */ /* 0x000fe400078e00ff */
[----:B0-----:R-:W-:Y:S02]  /*45f0*/  FADD R55, R78, R55 ;  /* 0x000000374e377221 */ /* 0x001fe40000000000 */
[----:B-1----:R-:W-:-:S02]  /*4600*/  FADD R57, R92, R57 ;  /* 0x000000395c397221 */ /* 0x002fc40000000000 */
[----:B------:R-:W-:Y:S01]  /*4610*/  HMMA.16816.F32 R72, R64, R74, R80 ;  /* 0x0000004a4048723c */ /* 0x000fe20000001850 */
[C---:B------:R-:W-:Y:S02]  /*4620*/  IMAD R8, R27.reuse, c[0x0][0x1b4], R8 ;  /* 0x00006d001b087a24 */ /* 0x040fe400078e0208 */
[----:B------:R-:W-:Y:S02]  /*4630*/  IMAD R19, R27, c[0x0][0x1a4], R19 ;  /* 0x000069001b137a24 */ /* 0x000fe400078e0213 */
[----:B------:R-:W-:-:S03]  /*4640*/  FFMA R11, R60, R11, R55 ;  /* 0x0000000b3c0b7223 */ /* 0x000fc60000000037 */
[----:B------:R-:W-:Y:S01]  /*4650*/  HMMA.16816.F32 R124, R64, R126, R88 ;  /* 0x0000007e407c723c */ /* 0x000fe20000001858 */
[----:B------:R-:W-:Y:S02]  /*4660*/  FFMA R26, R61, R26, R57 ;  /* 0x0000001a3d1a7223 */ /* 0x000fe40000000039 */
[----:B------:R-:W-:Y:S02]  /*4670*/  IMAD.MOV.U32 R144, RZ, RZ, R53 ;  /* 0x000000ffff907224 */ /* 0x000fe400078e0035 */
[----:B------:R-:W-:-:S03]  /*4680*/  IMAD.MOV.U32 R27, RZ, RZ, R58 ;  /* 0x000000ffff1b7224 */ /* 0x000fc600078e003a */
[C---:B------:R-:W-:Y:S08]  /*4690*/  HMMA.16816.F32 R128, R64.reuse, R130, R100 ;  /* 0x000000824080723c */ /* 0x040ff00000001864 */
[----:B------:R-:W-:Y:S01]  /*46a0*/  HMMA.16816.F32 R112, R64, R114, R84 ;  /* 0x000000724070723c */ /* 0x000fe20000001854 */
[----:B------:R-:W-:Y:S01]  /*46b0*/  @P0 CALL.REL.NOINC `(.L_x_0) ;  /* 0x0000001000000944 */ /* 0x000fe20003c00000 */
[----:B------:R-:W-:Y:S06]  /*46c0*/  BRA `(.L_x_1) ;  /* 0xffffc8a000007947 */ /* 0x000fec000383ffff */
.L_x_0:
[----:B------:R-:W-:Y:S01]  /*46d0*/  IMAD.MOV.U32 R18, RZ, RZ, R11 ;  /* 0x000000ffff127224 */ /* 0x000fe200078e000b */
[----:B------:R-:W-:Y:S01]  /*46e0*/  ISETP.NE.U32.AND P0, PT, R5, RZ, PT ;  /* 0x000000ff0500720c */ /* 0x000fe20003f05070 */
[----:B------:R-:W-:Y:S01]  /*46f0*/  IMAD R10, R3, c[0x0][0x1c4], RZ ;  /* 0x00007100030a7a24 */ /* 0x000fe200078e02ff */
[----:B------:R-:W-:Y:S01]  /*4700*/  LOP3.LUT R7, R15, 0x380, RZ, 0xc0, !PT ;  /* 0x000003800f077812 */ /* 0x000fe200078ec0ff */
[C---:B------:R-:W-:Y:S01]  /*4710*/  FMUL R5, R18.reuse, 8388608 ;  /* 0x4b00000012057820 */ /* 0x040fe20000400000 */
[----:B------:R-:W-:Y:S01]  /*4720*/  FSETP.GEU.AND P2, PT, R18, 1.175494350822287508e-38, PT ;  /* 0x008000001200780b */ /* 0x000fe20003f4e000 */
[----:B------:R-:W-:Y:S01]  /*4730*/  IMAD.MOV.U32 R24, RZ, RZ, R26 ;  /* 0x000000ffff187224 */ /* 0x000fe200078e001a */
[----:B------:R-:W-:Y:S01]  /*4740*/  SHF.R.S32.HI R8, RZ, 0x2, R0 ;  /* 0x00000002ff087819 */ /* 0x000fe20000011400 */
[----:B------:R-:W-:Y:S01]  /*4750*/  IMAD R16, R12, 0x10, R7 ;  /* 0x000000100c107824 */ /* 0x000fe200078e0207 */
[----:B------:R-:W-:Y:S01]  /*4760*/  FSEL R29, R5, R18, !P2 ;  /* 0x00000012051d7208 */ /* 0x000fe20005000000 */
[----:B------:R-:W-:Y:S01]  /*4770*/  IMAD.SHL.U32 R7, R0, 0x4, RZ ;  /* 0x0000000400077824 */ /* 0x000fe200078e00ff */
[----:B------:R-:W-:Y:S01]  /*4780*/  SHF.R.U32.HI R13, RZ, 0x1, R13 ;  /* 0x00000001ff0d7819 */ /* 0x000fe2000001160d */
[----:B------:R-:W-:Y:S01]  /*4790*/  IMAD.SHL.U32 R12, R10, 0x2, RZ ;  /* 0x000000020a0c7824 */ /* 0x000fe200078e00ff */
[----:B------:R-:W-:Y:S01]  /*47a0*/  IADD3 R5, R29, -0x3f3504f3, RZ ;  /* 0xc0cafb0d1d057810 */ /* 0x000fe20007ffe0ff */
[----:B------:R-:W-:Y:S01]  /*47b0*/  BAR.SYNC.DEFER_BLOCKING 0x0 ;  /* 0x0000000000007b1d */ /* 0x000fe20000010000 */
[----:B------:R-:W-:Y:S01]  /*47c0*/  SGXT R8, R8, 0x1 ;  /* 0x000000010808781a */ /* 0x000fe20000000200 */
[----:B------:R-:W-:Y:S01]  /*47d0*/  IMAD.MOV.U32 R30, RZ, RZ, 0x3dc6b27f ;  /* 0x3dc6b27fff1e7424 */ /* 0x000fe200078e00ff */
[----:B------:R-:W-:-:S02]  /*47e0*/  LOP3.LUT R14, R14, 0x440, RZ, 0xc0, !PT ;  /* 0x000004400e0e7812 */ /* 0x000fc400078ec0ff */
[----:B------:R-:W-:Y:S02]  /*47f0*/  LOP3.LUT R5, R5, 0xff800000, RZ, 0xc0, !PT ;  /* 0xff80000005057812 */ /* 0x000fe400078ec0ff */
[----:B------:R-:W-:Y:S01]  /*4800*/  LOP3.LUT R13, R13, 0x440, R8, 0x78, !PT ;  /* 0x000004400d0d7812 */ /* 0x000fe200078e7808 */
[----:B------:R-:W-:Y:S01]  /*4810*/  IMAD R8, R2, c[0x0][0x1c0], RZ ;  /* 0x0000700002087a24 */ /* 0x000fe200078e02ff */
[----:B------:R-:W-:Y:S02]  /*4820*/  LOP3.LUT R27, R14, 0x1f8, R7, 0x78, !PT ;  /* 0x000001f80e1b7812 */ /* 0x000fe400078e7807 */
[----:B------:R-:W-:Y:S01]  /*4830*/  LOP3.LUT R14, R7, 0xc0, RZ, 0xc0, !PT ;  /* 0x000000c0070e7812 */ /* 0x000fe200078ec0ff */
[C---:B------:R-:W-:Y:S01]  /*4840*/  IMAD.SHL.U32 R9, R8.reuse, 0x2, RZ ;  /* 0x0000000208097824 */ /* 0x040fe200078e00ff */
[----:B------:R-:W0:Y:S01]  /*4850*/  I2F R7, R5 ;  /* 0x0000000500077306 */ /* 0x000e220000201400 */
[----:B------:R-:W-:Y:S01]  /*4860*/  SHF.R.S32.HI R11, RZ, 0x3, R0 ;  /* 0x00000003ff0b7819 */ /* 0x000fe20000011400 */
[----:B------:R-:W-:Y:S01]  /*4870*/  IMAD.HI R8, R8, 0x2, RZ ;  /* 0x0000000208087827 */ /* 0x000fe200078e02ff */
[----:B------:R-:W-:-:S02]  /*4880*/  FSETP.GT.AND P1, PT, |R18|, 8.50705917302346158658e+37, PT ;  /* 0x7e8000001200780b */ /* 0x000fc40003f24200 */
[----:B------:R-:W-:Y:S01]  /*4890*/  IADD3 R32, P3, P4, R12, c[0x0][0x178], R9 ;  /* 0x00005e000c207a10 */ /* 0x000fe20007c7e009 */
[----:B------:R-:W-:Y:S01]  /*48a0*/  IMAD.HI R9, R10, 0x2, RZ ;  /* 0x000000020a097827 */ /* 0x000fe200078e02ff */
[----:B------:R-:W-:Y:S02]  /*48b0*/  LOP3.LUT R10, R0, 0x8, RZ, 0xc0, !PT ;  /* 0x00000008000a7812 */ /* 0x000fe400078ec0ff */
[----:B------:R-:W-:Y:S02]  /*48c0*/  FSEL R0, RZ, -23, P2 ;  /* 0xc1b80000ff007808 */ /* 0x000fe40001000000 */
[----:B------:R-:W-:Y:S02]  /*48d0*/  IADD3.X R34, R9, c[0x0][0x17c], R8, P3, P4 ;  /* 0x00005f0009227a10 */ /* 0x000fe40001fe8408 */
[----:B------:R-:W-:Y:S02]  /*48e0*/  FSETP.GEU.AND P4, PT, R24, 1.175494350822287508e-38, PT ;  /* 0x008000001800780b */ /* 0x000fe40003f8e000 */
[----:B------:R-:W-:Y:S01]  /*48f0*/  FSETP.GEU.AND P2, PT, |R18|, 1.175494350822287508e-38, PT ;  /* 0x008000001200780b */ /* 0x000fe20003f4e200 */
[----:B0-----:R-:W-:Y:S01]  /*4900*/  FFMA.FTZ R0, R7, 1.1920928955078125e-07, R0 ;  /* 0x3400000007007823 */ /* 0x001fe20000010000 */
[C---:B------:R-:W-:Y:S01]  /*4910*/  FSETP.GT.AND P3, PT, |R24|.reuse, 8.50705917302346158658e+37, PT ;  /* 0x7e8000001800780b */ /* 0x040fe20003f64200 */
[----:B------:R-:W-:Y:S01]  /*4920*/  FMUL R7, R24, 8388608 ;  /* 0x4b00000018077820 */ /* 0x000fe20000400000 */
[----:B------:R-:W-:Y:S01]  /*4930*/  LOP3.LUT R15, R15, 0x38, RZ, 0xc0, !PT ;  /* 0x000000380f0f7812 */ /* 0x000fe200078ec0ff */
[----:B------:R-:W-:Y:S01]  /*4940*/  @P1 FMUL R18, R18, 0.25 ;  /* 0x3e80000012121820 */ /* 0x000fe20000400000 */
[----:B------:R-:W-:Y:S01]  /*4950*/  FSETP.GEU.AND P5, PT, |R24|, 1.175494350822287508e-38, PT ;  /* 0x008000001800780b */ /* 0x000fe20003fae200 */
[----:B------:R-:W-:Y:S01]  /*4960*/  @P1 FMUL R113, R113, 0.25 ;  /* 0x3e80000071711820 */ /* 0x000fe20000400000 */
[----:B------:R-:W-:Y:S01]  /*4970*/  FSEL R36, R7, R24, !P4 ;  /* 0x0000001807247208 */ /* 0x000fe20006000000 */
[----:B------:R-:W-:Y:S01]  /*4980*/  IMAD.IADD R15, R15, 0x1, R14 ;  /* 0x000000010f0f7824 */ /* 0x000fe200078e020e */
[----:B------:R-:W-:Y:S01]  /*4990*/  SGXT R11, R11, 0x1 ;  /* 0x000000010b0b781a */ /* 0x000fe20000000200 */
[----:B------:R-:W-:Y:S01]  /*49a0*/  @P1 FMUL R112, R112, 0.25 ;  /* 0x3e80000070701820 */ /* 0x000fe20000400000 */
[----:B------:R-:W-:Y:S01]  /*49b0*/  IADD3 R7, R36, -0x3f3504f3, RZ ;  /* 0xc0cafb0d24077810 */ /* 0x000fe20007ffe0ff */
[----:B------:R-:W-:Y:S01]  /*49c0*/  @!P2 FMUL R18, R18, 16777216 ;  /* 0x4b8000001212a820 */ /* 0x000fe20000400000 */
[----:B------:R-:W-:Y:S01]  /*49d0*/  LEA.HI R28, R10, R15, RZ, 0x1f ;  /* 0x0000000f0a1c7211 */ /* 0x000fe200078ff8ff */
[----:B------:R-:W-:Y:S01]  /*49e0*/  @P3 FMUL R24, R24, 0.25 ;  /* 0x3e80000018183820 */ /* 0x000fe20000400000 */
[----:B------:R-:W-:Y:S01]  /*49f0*/  LOP3.LUT R9, R7, 0xff800000, RZ, 0xc0, !PT ;  /* 0xff80000007097812 */ /* 0x000fe200078ec0ff */
[----:B------:R-:W-:Y:S01]  /*4a00*/  MUFU.RCP R10, R18 ;  /* 0x00000012000a7308 */ /* 0x000fe20000001000 */
[----:B------:R-:W-:Y:S01]  /*4a10*/  FSEL R7, RZ, -23, P4 ;  /* 0xc1b80000ff077808 */ /* 0x000fe20002000000 */
[----:B------:R-:W-:Y:S01]  /*4a20*/  @!P5 FMUL R24, R24, 16777216 ;  /* 0x4b8000001818d820 */ /* 0x000fe20000400000 */
[----:B------:R-:W-:Y:S01]  /*4a30*/  IADD3 R5, R29, -R5, RZ ;  /* 0x800000051d057210 */ /* 0x000fe20007ffe0ff */
[----:B------:R-:W-:Y:S01]  /*4a40*/  @P1 FMUL R129, R129, 0.25 ;  /* 0x3e80000081811820 */ /* 0x000fe20000400000 */
[----:B------:R-:W-:Y:S01]  /*4a50*/  LOP3.LUT R11, R11, 0x808, RZ, 0xc0, !PT ;  /* 0x000008080b0b7812 */ /* 0x000fe200078ec0ff */
[----:B------:R-:W-:Y:S01]  /*4a60*/  @P1 FMUL R128, R128, 0.25 ;  /* 0x3e80000080801820 */ /* 0x000fe20000400000 */
[----:B------:R-:W-:Y:S01]  /*4a70*/  LOP3.LUT R6, R6, 0xf8, RZ, 0xc0, !PT ;  /* 0x000000f806067812 */ /* 0x000fe200078ec0ff */
[----:B------:R-:W0:Y:S01]  /*4a80*/  I2F R8, R9 ;  /* 0x0000000900087306 */ /* 0x000e220000201400 */
[----:B------:R-:W-:Y:S01]  /*4a90*/  @P1 FMUL R125, R125, 0.25 ;  /* 0x3e8000007d7d1820 */ /* 0x000fe20000400000 */
[----:B------:R-:W-:Y:S01]  /*4aa0*/  IADD3 R26, R11, R13, R16 ;  /* 0x0000000d0b1a7210 */ /* 0x000fe20007ffe010 */
[----:B------:R-:W-:-:S02]  /*4ab0*/  @P1 FMUL R124, R124, 0.25 ;  /* 0x3e8000007c7c1820 */ /* 0x000fc40000400000 */
[----:B------:R-:W-:Y:S02]  /*4ac0*/  @P1 FMUL R72, R72, 0.25 ;  /* 0x3e80000048481820 */ /* 0x000fe40000400000 */
[----:B------:R-:W-:Y:S01]  /*4ad0*/  @P1 FMUL R73, R73, 0.25 ;  /* 0x3e80000049491820 */ /* 0x000fe20000400000 */
[----:B------:R-:W-:Y:S01]  /*4ae0*/  ISETP.GE.U32.AND P1, PT, R36, 0x7f800000, PT ;  /* 0x7f8000002400780c */ /* 0x000fe20003f26070 */
[----:B------:R-:W-:Y:S02]  /*4af0*/  @!P2 FMUL R113, R113, 16777216 ;  /* 0x4b8000007171a820 */ /* 0x000fe40000400000 */
[----:B------:R-:W-:Y:S02]  /*4b00*/  @!P2 FMUL R112, R112, 16777216 ;  /* 0x4b8000007070a820 */ /* 0x000fe40000400000 */
[----:B------:R-:W-:Y:S02]  /*4b10*/  @!P2 FMUL R129, R129, 16777216 ;  /* 0x4b8000008181a820 */ /* 0x000fe40000400000 */
[----:B------:R-:W-:-:S02]  /*4b20*/  @!P2 FMUL R128, R128, 16777216 ;  /* 0x4b8000008080a820 */ /* 0x000fc40000400000 */
[----:B0-----:R-:W-:Y:S02]  /*4b30*/  FFMA.FTZ R22, R8, 1.1920928955078125e-07, R7 ;  /* 0x3400000008167823 */ /* 0x001fe40000010007 */
[----:B------:R-:W0:Y:S01]  /*4b40*/  MUFU.RCP R7, R24 ;  /* 0x0000001800077308 */ /* 0x000e220000001000 */
[----:B------:R-:W-:Y:S02]  /*4b50*/  @!P2 FMUL R125, R125, 16777216 ;  /* 0x4b8000007d7da820 */ /* 0x000fe40000400000 */
[----:B------:R-:W-:Y:S02]  /*4b60*/  @!P2 FMUL R124, R124, 16777216 ;  /* 0x4b8000007c7ca820 */ /* 0x000fe40000400000 */
[----:B------:R-:W-:Y:S02]  /*4b70*/  @!P2 FMUL R72, R72, 16777216 ;  /* 0x4b8000004848a820 */ /* 0x000fe40000400000 */
[----:B------:R-:W-:Y:S01]  /*4b80*/  @!P2 FMUL R73, R73, 16777216 ;  /* 0x4b8000004949a820 */ /* 0x000fe20000400000 */
[----:B------:R-:W-:Y:S01]  /*4b90*/  ISETP.GE.U32.AND P2, PT, R29, 0x7f800000, PT ;  /* 0x7f8000001d00780c */ /* 0x000fe20003f46070 */
[----:B------:R-:W-:-:S02]  /*4ba0*/  FADD R5, R5, -1 ;  /* 0xbf80000005057421 */ /* 0x000fc40000000000 */
[----:B------:R-:W-:Y:S02]  /*4bb0*/  @P3 FMUL R126, R126, 0.25 ;  /* 0x3e8000007e7e3820 */ /* 0x000fe40000400000 */
[----:B------:R-:W-:Y:S02]  /*4bc0*/  @P3 FMUL R74, R74, 0.25 ;  /* 0x3e8000004a4a3820 */ /* 0x000fe40000400000 */
[C---:B------:R-:W-:Y:S02]  /*4bd0*/  FMUL R11, R10.reuse, R113 ;  /* 0x000000710a0b7220 */ /* 0x040fe40000400000 */
[C---:B------:R-:W-:Y:S02]  /*4be0*/  FMUL R12, R10.reuse, R112 ;  /* 0x000000700a0c7220 */ /* 0x040fe40000400000 */
[C---:B------:R-:W-:Y:S02]  /*4bf0*/  FMUL R14, R10.reuse, R129 ;  /* 0x000000810a0e7220 */ /* 0x040fe40000400000 */
[----:B------:R-:W-:-:S02]  /*4c00*/  FMUL R13, R10, R128 ;  /* 0x000000800a0d7220 */ /* 0x000fc40000400000 */
[C---:B------:R-:W-:Y:S01]  /*4c10*/  FMUL R16, R10.reuse, R124 ;  /* 0x0000007c0a107220 */ /* 0x040fe20000400000 */
[----:B------:R-:W-:Y:S01]  /*4c20*/  F2FP.PACK_AB R21, R11, R14 ;  /* 0x0000000e0b15723e */ /* 0x000fe200000000ff */
[----:B------:R-:W-:Y:S01]  /*4c30*/  FMUL R17, R10, R72 ;  /* 0x000000480a117220 */ /* 0x000fe20000400000 */
[----:B------:R-:W-:Y:S01]  /*4c40*/  F2FP.PACK_AB R19, R12, R13 ;  /* 0x0000000d0c13723e */ /* 0x000fe200000000ff */
[----:B------:R-:W-:Y:S02]  /*4c50*/  FMUL R15, R10, R125 ;  /* 0x0000007d0a0f7220 */ /* 0x000fe40000400000 */
[----:B------:R-:W-:Y:S01]  /*4c60*/  @P3 FMUL R115, R115, 0.25 ;  /* 0x3e80000073733820 */ /* 0x000fe20000400000 */
[----:B------:R-:W-:Y:S01]  /*4c70*/  F2FP.PACK_AB R18, R16, R17 ;  /* 0x000000111012723e */ /* 0x000fe200000000ff */
[----:B------:R-:W-:Y:S02]  /*4c80*/  @P3 FMUL R131, R131, 0.25 ;  /* 0x3e80000083833820 */ /* 0x000fe40000400000 */
[----:B------:R-:W-:-:S02]  /*4c90*/  FMUL R10, R10, R73 ;  /* 0x000000490a0a7220 */ /* 0x000fc40000400000 */
[----:B------:R-:W-:Y:S01]  /*4ca0*/  @P3 FMUL R114, R114, 0.25 ;  /* 0x3e80000072723820 */ /* 0x000fe20000400000 */
[----:B------:R1:W-:Y:S01]  /*4cb0*/  STS.64 [R27], R18 ;  /* 0x000000121b007388 */ /* 0x0003e20000000a00 */
[----:B------:R-:W-:Y:S01]  /*4cc0*/  @P3 FMUL R130, R130, 0.25 ;  /* 0x3e80000082823820 */ /* 0x000fe20000400000 */
[----:B------:R-:W-:Y:S01]  /*4cd0*/  F2FP.PACK_AB R20, R15, R10 ;  /* 0x0000000a0f14723e */ /* 0x000fe200000000ff */
[----:B------:R-:W-:Y:S02]  /*4ce0*/  @P3 FMUL R127, R127, 0.25 ;  /* 0x3e8000007f7f3820 */ /* 0x000fe40000400000 */
[----:B------:R-:W-:Y:S02]  /*4cf0*/  @P3 FMUL R75, R75, 0.25 ;  /* 0x3e8000004b4b3820 */ /* 0x000fe40000400000 */
[----:B------:R-:W-:Y:S01]  /*4d00*/  FFMA.FTZ R8, R5, R30, -0.16845393180847167969 ;  /* 0xbe2c7f3005087423 */ /* 0x000fe2000001001e */
[----:B------:R-:W-:Y:S01]  /*4d10*/  STS.64 [R27+0x200], R20 ;  /* 0x000200141b007388 */ /* 0x000fe20000000a00 */
[----:B------:R-:W-:-:S02]  /*4d20*/  @!P5 FMUL R126, R126, 16777216 ;  /* 0x4b8000007e7ed820 */ /* 0x000fc40000400000 */
[----:B------:R-:W-:Y:S02]  /*4d30*/  @!P5 FMUL R74, R74, 16777216 ;  /* 0x4b8000004a4ad820 */ /* 0x000fe40000400000 */
[----:B------:R-:W-:Y:S02]  /*4d40*/  @!P5 FMUL R115, R115, 16777216 ;  /* 0x4b8000007373d820 */ /* 0x000fe40000400000 */
[----:B------:R-:W-:Y:S02]  /*4d50*/  @!P5 FMUL R131, R131, 16777216 ;  /* 0x4b8000008383d820 */ /* 0x000fe40000400000 */
[----:B------:R-:W-:Y:S02]  /*4d60*/  @!P5 FMUL R114, R114, 16777216 ;  /* 0x4b8000007272d820 */ /* 0x000fe40000400000 */
[----:B------:R-:W-:Y:S02]  /*4d70*/  @!P5 FMUL R130, R130, 16777216 ;  /* 0x4b8000008282d820 */ /* 0x000fe40000400000 */
[----:B------:R-:W-:-:S02]  /*4d80*/  @!P5 FMUL R127, R127, 16777216 ;  /* 0x4b8000007f7fd820 */ /* 0x000fc40000400000 */
[----:B------:R-:W-:Y:S02]  /*4d90*/  @!P5 FMUL R75, R75, 16777216 ;  /* 0x4b8000004b4bd820 */ /* 0x000fe40000400000 */
[----:B------:R-:W-:Y:S02]  /*4da0*/  FFMA.FTZ R8, R5, R8, 0.1716887056827545166 ;  /* 0x3e2fcf2a05087423 */ /* 0x000fe40000010008 */
[C---:B0-----:R-:W-:Y:S02]  /*4db0*/  FMUL R15, R7.reuse, R126 ;  /* 0x0000007e070f7220 */ /* 0x041fe40000400000 */
[C---:B------:R-:W-:Y:S02]  /*4dc0*/  FMUL R16, R7.reuse, R74 ;  /* 0x0000004a07107220 */ /* 0x040fe40000400000 */
[C---:B------:R-:W-:Y:S02]  /*4dd0*/  FMUL R10, R7.reuse, R115 ;  /* 0x00000073070a7220 */ /* 0x040fe40000400000 */
[----:B------:R-:W-:Y:S01]  /*4de0*/  FMUL R13, R7, R131 ;  /* 0x00000083070d7220 */ /* 0x000fe20000400000 */
[----:B------:R-:W-:Y:S01]  /*4df0*/  F2FP.PACK_AB R24, R15, R16 ;  /* 0x000000100f18723e */ /* 0x000fe200000000ff */
[C---:B------:R-:W-:Y:S01]  /*4e00*/  FMUL R11, R7.reuse, R114 ;  /* 0x00000072070b7220 */ /* 0x040fe20000400000 */
[----:B------:R-:W-:Y:S01]  /*4e10*/  LOP3.LUT R16, R26, 0x8, RZ, 0x3c, !PT ;  /* 0x000000081a107812 */ /* 0x000fe200078e3cff */
[C---:B------:R-:W-:Y:S01]  /*4e20*/  FMUL R12, R7.reuse, R130 ;  /* 0x00000082070c7220 */ /* 0x040fe20000400000 */
[----:B------:R-:W-:Y:S01]  /*4e30*/  F2FP.PACK_AB R15, R10, R13 ;  /* 0x0000000d0a0f723e */ /* 0x000fe200000000ff */
[----:B------:R-:W-:Y:S01]  /*4e40*/  FMUL R14, R7, R127 ;  /* 0x0000007f070e7220 */ /* 0x000fe20000400000 */
[----:B------:R-:W-:Y:S01]  /*4e50*/  LOP3.LUT R10, R27, 0x8, RZ, 0x3c, !PT ;  /* 0x000000081b0a7812 */ /* 0x000fe200078e3cff */
[----:B------:R-:W-:Y:S01]  /*4e60*/  FMUL R17, R7, R75 ;  /* 0x0000004b07117220 */ /* 0x000fe20000400000 */
[----:B------:R-:W-:Y:S01]  /*4e70*/  F2FP.PACK_AB R25, R11, R12 ;  /* 0x0000000c0b19723e */ /* 0x000fe200000000ff */
[----:B------:R-:W-:-:S02]  /*4e80*/  FFMA.FTZ R8, R5, R8, -0.17900948226451873779 ;  /* 0xbe374e4305087423 */ /* 0x000fc40000010008 */
[----:B------:R-:W-:Y:S01]  /*4e90*/  IMAD.IADD R9, R36, 0x1, -R9 ;  /* 0x0000000124097824 */ /* 0x000fe200078e0a09 */
[----:B------:R-:W-:Y:S01]  /*4ea0*/  F2FP.PACK_AB R14, R14, R17 ;  /* 0x000000110e0e723e */ /* 0x000fe200000000ff */
[----:B------:R-:W-:Y:S01]  /*4eb0*/  FFMA.FTZ R8, R5, R8, 0.20512372255325317383 ;  /* 0x3e520bf405087423 */ /* 0x000fe20000010008 */
[----:B------:R-:W-:Y:S01]  /*4ec0*/  STS.64 [R10+0x800], R24 ;  /* 0x000800180a007388 */ /* 0x000fe20000000a00 */
[----:B------:R-:W-:Y:S02]  /*4ed0*/  FADD R23, R9, -1 ;  /* 0xbf80000009177421 */ /* 0x000fe40000000000 */
[C---:B------:R-:W-:Y:S01]  /*4ee0*/  FFMA.FTZ R8, R5.reuse, R8, -0.24046532809734344482 ;  /* 0xbe763c8b05087423 */ /* 0x040fe20000010008 */
[----:B------:R0:W-:Y:S01]  /*4ef0*/  STS.64 [R10+0xa00], R14 ;  /* 0x000a000e0a007388 */ /* 0x0001e20000000a00 */
[----:B------:R-:W-:Y:S02]  /*4f00*/  IMAD R9, R4, c[0x0][0x1c8], RZ ;  /* 0x0000720004097a24 */ /* 0x000fe400078e02ff */
[----:B------:R-:W-:Y:S01]  /*4f10*/  FFMA.FTZ R8, R5, R8, 0.28857114911079406738 ;  /* 0x3e93bf9905087423 */ /* 0x000fe20000010008 */
[----:B------:R-:W-:Y:S01]  /*4f20*/  BAR.SYNC.DEFER_BLOCKING 0x0 ;  /* 0x0000000000007b1d */ /* 0x000fe20000010000 */
[----:B------:R-:W-:-:S02]  /*4f30*/  FFMA.FTZ R4, R23, R30, -0.16845393180847167969 ;  /* 0xbe2c7f3017047423 */ /* 0x000fc4000001001e */
[----:B------:R-:W-:Y:S02]  /*4f40*/  FFMA.FTZ R8, R5, R8, -0.36067417263984680176 ;  /* 0xbeb8aa4905087423 */ /* 0x000fe40000010008 */
[----:B------:R-:W-:Y:S02]  /*4f50*/  FFMA.FTZ R4, R23, R4, 0.1716887056827545166 ;  /* 0x3e2fcf2a17047423 */ /* 0x000fe40000010004 */
[----:B------:R-:W-:Y:S02]  /*4f60*/  FFMA.FTZ R8, R5, R8, 0.48089820146560668945 ;  /* 0x3ef6384a05087423 */ /* 0x000fe40000010008 */
[----:B------:R-:W-:Y:S02]  /*4f70*/  FFMA.FTZ R4, R23, R4, -0.17900948226451873779 ;  /* 0xbe374e4317047423 */ /* 0x000fe40000010004 */
[----:B------:R-:W-:Y:S02]  /*4f80*/  FFMA.FTZ R8, R5, R8, -0.72134751081466674805 ;  /* 0xbf38aa3b05087423 */ /* 0x000fe40000010008 */
[----:B-1----:R-:W-:-:S02]  /*4f90*/  IMAD.MOV.U32 R18, RZ, RZ, c[0x0][0x1c8] ;  /* 0x00007200ff127624 */ /* 0x002fc400078e00ff */
[C---:B------:R-:W-:Y:S02]  /*4fa0*/  FMUL R8, R5.reuse, R8 ;  /* 0x0000000805087220 */ /* 0x040fe40000400000 */
[C---:B------:R-:W-:Y:S02]  /*4fb0*/  IMAD R11, R18.reuse, 0x4, R9 ;  /* 0x00000004120b7824 */ /* 0x040fe400078e0209 */
[C---:B------:R-:W-:Y:S02]  /*4fc0*/  FMUL R8, R5.reuse, R8 ;  /* 0x0000000805087220 */ /* 0x040fe40000400000 */
[C---:B------:R-:W-:Y:S02]  /*4fd0*/  IMAD R13, R18.reuse, 0x4, R11 ;  /* 0x00000004120d7824 */ /* 0x040fe400078e020b */
[----:B------:R-:W-:Y:S01]  /*4fe0*/  FFMA.FTZ R7, R5, 1.4426950216293334961, R8 ;  /* 0x3fb8aa3b05077823 */ /* 0x000fe20000010008 */
[----:B------:R-:W1:Y:S01]  /*4ff0*/  LDS.64 R26, [R26] ;  /* 0x000000001a1a7984 */ /* 0x000e620000000a00 */
[----:B------:R-:W-:Y:S01]  /*5000*/  FFMA.FTZ R8, R23, R4, 0.20512372255325317383 ;  /* 0x3e520bf417087423 */ /* 0x000fe20000010004 */
[----:B------:R-:W-:Y:S01]  /*5010*/  LEA R4, P3, R9, R32, 0x1 ;  /* 0x0000002009047211 */ /* 0x000fe200078608ff */
[C---:B0-----:R-:W-:Y:S01]  /*5020*/  IMAD R15, R18.reuse, 0x4, R13 ;  /* 0x00000004120f7824 */ /* 0x041fe200078e020d */
[----:B------:R0:W2:Y:S01]  /*5030*/  LDS.64 R30, [R16] ;  /* 0x00000000101e7984 */ /* 0x0000a20000000a00 */
[----:B------:R-:W-:Y:S01]  /*5040*/  FFMA.FTZ R10, R23, R8, -0.24046532809734344482 ;  /* 0xbe763c8b170a7423 */ /* 0x000fe20000010008 */
[----:B------:R-:W-:Y:S01]  /*5050*/  LEA R8, P4, R11, R32, 0x1 ;  /* 0x000000200b087211 */ /* 0x000fe200078808ff */
[C---:B------:R-:W-:Y:S01]  /*5060*/  IMAD R17, R18.reuse, 0x4, R15 ;  /* 0x0000000412117824 */ /* 0x040fe200078e020f */
[----:B------:R-:W-:Y:S01]  /*5070*/  LEA.HI.X.SX32 R5, R9, R34, 0x1, P3 ;  /* 0x0000002209057211 */ /* 0x000fe200018f0eff */
[----:B------:R-:W-:Y:S01]  /*5080*/  FFMA.FTZ R12, R23, R10, 0.28857114911079406738 ;  /* 0x3e93bf99170c7423 */ /* 0x000fe2000001000a */
[----:B------:R-:W-:Y:S01]  /*5090*/  LEA R10, P5, R13, R32, 0x1 ;  /* 0x000000200d0a7211 */ /* 0x000fe200078a08ff */
[C---:B------:R-:W-:Y:S01]  /*50a0*/  IMAD R19, R18.reuse, 0x4, R17 ;  /* 0x0000000412137824 */ /* 0x040fe200078e0211 */
[----:B------:R-:W-:Y:S01]  /*50b0*/  LEA.HI.X.SX32 R9, R11, R34, 0x1, P4 ;  /* 0x000000220b097211 */ /* 0x000fe200020f0eff */
[----:B------:R-:W-:Y:S01]  /*50c0*/  FFMA.FTZ R12, R23, R12, -0.36067417263984680176 ;  /* 0xbeb8aa49170c7423 */ /* 0x000fe2000001000c */
[----:B------:R-:W-:Y:S01]  /*50d0*/  LEA R14, P4, R17, R32, 0x1 ;  /* 0x00000020110e7211 */ /* 0x000fe200078808ff */
[C---:B------:R-:W-:Y:S01]  /*50e0*/  IMAD R21, R18.reuse, 0x4, R19 ;  /* 0x0000000412157824 */ /* 0x040fe200078e0213 */
[----:B------:R-:W-:Y:S01]  /*50f0*/  LEA.HI.X.SX32 R11, R13, R34, 0x1, P5 ;  /* 0x000000220d0b7211 */ /* 0x000fe200028f0eff */
[----:B0-----:R-:W-:Y:S01]  /*5100*/  FFMA.FTZ R16, R23, R12, 0.48089820146560668945 ;  /* 0x3ef6384a17107423 */ /* 0x001fe2000001000c */
[----:B------:R-:W-:Y:S01]  /*5110*/  LEA R12, P3, R15, R32, 0x1 ;  /* 0x000000200f0c7211 */ /* 0x000fe200078608ff */
[----:B------:R-:W-:-:S02]  /*5120*/  IMAD R25, R18, 0x4, R21 ;  /* 0x0000000412197824 */ /* 0x000fc400078e0215 */
[----:B------:R-:W-:Y:S01]  /*5130*/  FFMA.FTZ R16, R23, R16, -0.72134751081466674805 ;  /* 0xbf38aa3b17107423 */ /* 0x000fe20000010010 */
[-C--:B------:R-:W-:Y:S01]  /*5140*/  LEA.HI.X.SX32 R13, R15, R34.reuse, 0x1, P3 ;  /* 0x000000220f0d7211 */ /* 0x080fe200018f0eff */
[----:B------:R-:W-:Y:S01]  /*5150*/  FADD R0, R0, R7 ;  /* 0x0000000700007221 */ /* 0x000fe20000000000 */
[----:B------:R-:W-:Y:S01]  /*5160*/  LEA.HI.X.SX32 R15, R17, R34, 0x1, P4 ;  /* 0x00000022110f7211 */ /* 0x000fe200020f0eff */
[----:B------:R-:W-:Y:S01]  /*5170*/  FMUL R24, R23, R16 ;  /* 0x0000001017187220 */ /* 0x000fe20000400000 */
[-C--:B------:R-:W-:Y:S01]  /*5180*/  LEA R16, P3, R19, R32.reuse, 0x1 ;  /* 0x0000002013107211 */ /* 0x080fe200078608ff */
[----:B------:R-:W-:Y:S01]  /*5190*/  @P1 IMAD.MOV.U32 R7, RZ, RZ, 0x7f800000 ;  /* 0x7f800000ff071424 */ /* 0x000fe200078e00ff */
[----:B------:R-:W-:Y:S01]  /*51a0*/  LEA R18, P4, R21, R32, 0x1 ;  /* 0x0000002015127211 */ /* 0x000fe200078808ff */
[----:B------:R-:W-:Y:S01]  /*51b0*/  FMUL R24, R23, R24 ;  /* 0x0000001817187220 */ /* 0x000fe20000400000 */
[----:B------:R-:W-:Y:S02]  /*51c0*/  LEA R20, P5, R25, R32, 0x1 ;  /* 0x0000002019147211 */ /* 0x000fe400078a08ff */
[-C--:B------:R-:W-:Y:S01]  /*51d0*/  LEA.HI.X.SX32 R17, R19, R34.reuse, 0x1, P3 ;  /* 0x0000002213117211 */ /* 0x080fe200018f0eff */
[----:B------:R-:W-:Y:S01]  /*51e0*/  FFMA.FTZ R23, R23, 1.4426950216293334961, R24 ;  /* 0x3fb8aa3b17177823 */ /* 0x000fe20000010018 */
[-C--:B------:R-:W-:Y:S01]  /*51f0*/  LEA.HI.X.SX32 R19, R21, R34.reuse, 0x1, P4 ;  /* 0x0000002215137211 */ /* 0x080fe200020f0eff */
[----:B------:R-:W-:Y:S01]  /*5200*/  @P2 IMAD.MOV.U32 R24, RZ, RZ, 0x7f800000 ;  /* 0x7f800000ff182424 */ /* 0x000fe200078e00ff */
[----:B------:R-:W-:Y:S01]  /*5210*/  LEA.HI.X.SX32 R21, R25, R34, 0x1, P5 ;  /* 0x0000002219157211 */ /* 0x000fe200028f0eff */
[--C-:B------:R-:W-:Y:S01]  /*5220*/  FADD R22, R22, R23.reuse ;  /* 0x0000001716167221 */ /* 0x100fe20000000000 */
[C---:B------:R-:W-:Y:S01]  /*5230*/  FSETP.NEU.AND P3, PT, R29.reuse, RZ, PT ;  /* 0x000000ff1d00720b */ /* 0x040fe20003f6d000 */
[----:B------:R-:W-:Y:S01]  /*5240*/  @P2 FFMA.FTZ R0, R29, R24, +INF ;  /* 0x7f8000001d002423 */ /* 0x000fe20000010018 */
[----:B-1----:R-:W-:Y:S01]  /*5250*/  PRMT R23, R26, 0x7632, R23 ;  /* 0x000076321a177816 */ /* 0x002fe20000000017 */
[----:B------:R0:W-:Y:S01]  /*5260*/  STG.E.U16 [R4.64], R26 ;  /* 0x0000001a04007986 */ /* 0x0001e2000c101506 */
[C---:B------:R-:W-:Y:S01]  /*5270*/  @P1 FFMA.FTZ R22, R36.reuse, R7, +INF ;  /* 0x7f80000024161423 */ /* 0x040fe20000010007 */
[----:B------:R-:W-:-:S02]  /*5280*/  FSETP.NEU.AND P2, PT, R36, RZ, PT ;  /* 0x000000ff2400720b */ /* 0x000fc40003f4d000 */
[----:B--2---:R-:W-:Y:S01]  /*5290*/  PRMT R24, R30, 0x7632, R24 ;  /* 0x000076321e187816 */ /* 0x004fe20000000018 */
[----:B------:R1:W-:Y:S01]  /*52a0*/  STG.E.U16 [R8.64], R30 ;  /* 0x0000001e08007986 */ /* 0x0003e2000c101506 */
[----:B------:R-:W-:Y:S02]  /*52b0*/  FSEL R0, R0, -INF , P3 ;  /* 0xff80000000007808 */ /* 0x000fe40001800000 */
[----:B------:R-:W-:Y:S01]  /*52c0*/  FSEL R7, R22, -INF , P2 ;  /* 0xff80000016077808 */ /* 0x000fe20001000000 */
[----:B------:R2:W-:Y:S02]  /*52d0*/  STG.E.U16 [R10.64], R23 ;  /* 0x000000170a007986 */ /* 0x0005e4000c101506 */
[----:B0-----:R-:W-:Y:S02]  /*52e0*/  FFMA R4, R0, 0.69314718246459960938, R53 ;  /* 0x3f31721800047823 */ /* 0x001fe40000000035 */
[----:B------:R0:W-:Y:S01]  /*52f0*/  STG.E.U16 [R12.64], R24 ;  /* 0x000000180c007986 */ /* 0x0001e2000c101506 */
[----:B------:R-:W-:Y:S01]  /*5300*/  FFMA R5, R7, 0.69314718246459960938, R58 ;  /* 0x3f31721807057823 */ /* 0x000fe2000000003a */
[----:B-1----:R-:W-:-:S02]  /*5310*/  PRMT R9, R27, 0x7632, R9 ;  /* 0x000076321b097816 */ /* 0x002fc40000000009 */
[----:B------:R0:W-:Y:S01]  /*5320*/  STG.E.U16 [R14.64], R27 ;  /* 0x0000001b0e007986 */ /* 0x0001e2000c101506 */
[----:B--2---:R-:W-:-:S03]  /*5330*/  PRMT R11, R31, 0x7632, R11 ;  /* 0x000076321f0b7816 */ /* 0x004fc6000000000b */
[----:B------:R0:W-:Y:S04]  /*5340*/  STG.E.U16 [R16.64], R31 ;  /* 0x0000001f10007986 */ /* 0x0001e8000c101506 */
[----:B------:R0:W-:Y:S04]  /*5350*/  STG.E.U16 [R18.64], R9 ;  /* 0x0000000912007986 */ /* 0x0001e8000c101506 */
[----:B------:R0:W-:Y:S04]  /*5360*/  STG.E.U16 [R20.64], R11 ;  /* 0x0000000b14007986 */ /* 0x0001e8000c101506 */
[----:B------:R-:W-:Y:S06]  /*5370*/  BAR.SYNC.DEFER_BLOCKING 0x0 ;  /* 0x0000000000007b1d */ /* 0x000fec0000010000 */
[----:B------:R0:W-:Y:S04]  /*5380*/  STS.64 [R6], R4 ;  /* 0x0000000406007388 */ /* 0x0001e80000000a00 */
[----:B------:R-:W-:Y:S06]  /*5390*/  BAR.SYNC.DEFER_BLOCKING 0x0 ;  /* 0x0000000000007b1d */ /* 0x000fec0000010000 */
[----:B------:R-:W-:Y:S05]  /*53a0*/  @P0 EXIT ;  /* 0x000000000000094d */ /* 0x000fea0003800000 */
[----:B0-----:R-:W0:Y:S01]  /*53b0*/  LDS R7, [R28] ;  /* 0x000000001c077984 */ /* 0x001e220000000800 */
[----:B------:R-:W-:-:S02]  /*53c0*/  IMAD R2, R2, c[0x0][0x1cc], RZ ;  /* 0x0000730002027a24 */ /* 0x000fc400078e02ff */
[C---:B------:R-:W-:Y:S02]  /*53d0*/  IMAD.SHL.U32 R5, R3.reuse, 0x4, RZ ;  /* 0x0000000403057824 */ /* 0x040fe400078e00ff */
[----:B------:R-:W-:Y:S02]  /*53e0*/  IMAD.SHL.U32 R0, R2, 0x4, RZ ;  /* 0x0000000402007824 */ /* 0x000fe400078e00ff */
[----:B------:R-:W-:-:S04]  /*53f0*/  IMAD.HI R4, R3, 0x4, RZ ;  /* 0x0000000403047827 */ /* 0x000fc800078e02ff */
[----:B------:R-:W-:Y:S01]  /*5400*/  IMAD.HI R3, R2, 0x4, RZ ;  /* 0x0000000402037827 */ /* 0x000fe200078e02ff */
[----:B------:R-:W-:-:S04]  /*5410*/  IADD3 R2, P0, P1, R5, c[0x0][0x180], R0 ;  /* 0x0000600005027a10 */ /* 0x000fc8000791e000 */
[----:B------:R-:W-:-:S05]  /*5420*/  IADD3.X R3, R4, c[0x0][0x184], R3, P0, P1 ;  /* 0x0000610004037a10 */ /* 0x000fca00007e2403 */
[----:B0-----:R-:W-:Y:S01]  /*5430*/  STG.E [R2.64], R7 ;  /* 0x0000000702007986 */ /* 0x001fe2000c101906 */
[----:B------:R-:W-:Y:S05]  /*5440*/  EXIT ;  /* 0x000000000000794d */ /* 0x000fea0003800000 */
.L_x_2:
[----:B------:R-:W-:-:S00]  /*5450*/  BRA `(.L_x_2) ;  /* 0xfffffff000007947 */ /* 0x000fc0000383ffff */
[----:B------:R-:W-:-:S00]  /*5460*/  NOP ;  /* 0x0000000000007918 */ /* 0x000fc00000000000 */
        /* <DEDUP_REMOVED lines=9> */
.L_x_3:


//--------------------- .nv.global.init           --------------------------
	.section	.nv.global.init,"aw",@progbits
.nv.global.init:
	.type		_$_str,@object
	.size		_$_str,(.L_0 - _$_str)
_$_str:
        /*0000*/ 	.byte	0x5f, 0x5f, 0x43, 0x55, 0x44, 0x41, 0x5f, 0x46, 0x54, 0x5a, 0x00
.L_0:


//--------------------- .nv.shared.attn_fwd       --------------------------
	.section	.nv.shared.attn_fwd,"aw",@nobits
	.sectionflags	@""
	.align	16
